// auto-generated by cutlass_sweep.gemm — config: {"arch": "sm_100", "cluster_m": 2, "cluster_n": 4, "dtype": "nvfp4", "dtype_b": "nvfp4", "layout": "nt", "stages": 0, "tile_k": 128, "tile_m": 256, "tile_n": 64}
#include "cutlass/cutlass.h"
#include "cutlass/gemm/collective/collective_builder.hpp"
#include "cutlass/gemm/device/gemm_universal_adapter.h"
#include "cutlass/gemm/kernel/gemm_universal.hpp"
#include "cutlass/epilogue/collective/collective_builder.hpp"

using ElemA = cutlass::nv_float4_t<cutlass::float_e2m1_t>;
using ElemB = cutlass::nv_float4_t<cutlass::float_e2m1_t>;
using ElemCD = cutlass::bfloat16_t;
using Acc  = float;
using TileShape    = cute::Shape<cute::_256, cute::_64, cute::_128>;
using ClusterShape = cute::Shape<cute::_2, cute::_4, cute::_1>;

using CollectiveEpilogue = typename cutlass::epilogue::collective::CollectiveBuilder<
    cutlass::arch::Sm100, cutlass::arch::OpClassTensorOp,
    TileShape, ClusterShape,
    cutlass::epilogue::collective::EpilogueTileAuto,
    Acc, Acc,
    ElemCD, cutlass::layout::RowMajor, 128 / cutlass::sizeof_bits<ElemCD>::value,
    ElemCD, cutlass::layout::RowMajor, 128 / cutlass::sizeof_bits<ElemCD>::value,
    cutlass::epilogue::collective::EpilogueScheduleAuto
  >::CollectiveOp;

using CollectiveMainloop = typename cutlass::gemm::collective::CollectiveBuilder<
    cutlass::arch::Sm100, cutlass::arch::OpClassBlockScaledTensorOp,
    ElemA, cutlass::layout::RowMajor, 32,
    ElemB, cutlass::layout::ColumnMajor, 32,
    Acc,
    TileShape, ClusterShape,
    cutlass::gemm::collective::StageCountAutoCarveout<static_cast<int>(sizeof(typename CollectiveEpilogue::SharedStorage))>,
    cutlass::gemm::collective::KernelScheduleAuto
  >::CollectiveOp;

using GemmKernel = cutlass::gemm::kernel::GemmUniversal<
    cute::Shape<int,int,int,int>,
    CollectiveMainloop,
    CollectiveEpilogue
>;
using Gemm = cutlass::gemm::device::GemmUniversalAdapter<GemmKernel>;

// Force the device kernel symbol into the cubin without needing a host main.
auto* _anchor = &cutlass::device_kernel<GemmKernel>;


// ===== COMPILED SASS (sm_100a) =====

	.target	sm_100a

	.elftype	@"ET_EXEC"


//--------------------- .note.nv.tkinfo           --------------------------
	.section	.note.nv.tkinfo,"",@"SHT_NOTE"
	.sectionflags	@"SHF_NOTE_NV_TKINFO"
	.tkinfo
        /*0018*/ 	.word	0x00000002
        /*0030*/ 	.string	""
        /*0030*/ 	.string	"ptxas"
        /*0030*/ 	.string	"Cuda compilation tools, release 13.0, V13.0.88"
        /*0030*/ 	.string	"Build cuda_13.0.r13.0/compiler.36424714_0"
        /*0030*/ 	.string	"-arch sm_100a -m 64 "



//--------------------- .note.nv.cuinfo           --------------------------
	.section	.note.nv.cuinfo,"",@"SHT_NOTE"
	.sectionflags	@"SHF_NOTE_NV_CUINFO"
        /*0018*/ 	.short	0x0002
        /*001a*/ 	.short	0x0064
        /*001c*/ 	.short	0x0082
	.zero		2


//--------------------- .nv.info                  --------------------------
	.section	.nv.info,"",@"SHT_CUDA_INFO"
	.align	4


	//----- nvinfo : EIATTR_REGCOUNT
	.align		4
        /*0000*/ 	.byte	0x04, 0x2f
        /*0002*/ 	.short	(.L_19 - .L_18)
	.align		4
.L_18:
        /*0004*/ 	.word	index@(_ZN7cutlass13device_kernelINS_4gemm6kernel13GemmUniversalIN4cute5tupleIJiiiiEEENS1_10collective13CollectiveMmaINS1_46MainloopSm100TmaUmmaWarpSpecializedBlockScaledILi16ELi2ELi2ENS5_IJNS4_1CILi2EEENSA_ILi4EEENSA_ILi1EEEEEEEENS5_IJNSA_ILi256EEENSA_ILi64EEENSA_ILi128EEEEEENS5_IJNS_12float_e2m1_tENS_13float_ue4m3_tEEEENS5_IJNS5_IJlSD_lEEENS4_6LayoutINS5_IJNS5_IJNS5_IJNSA_ILi32EEESC_EEEiEEENS5_IJNS5_IJNSA_ILi16EEESC_EEEiEEENS5_IJSD_iEEEEEENS5_IJSU_NS5_IJNS5_IJNSA_ILi0EEESD_EEENSA_ILi512EEEEEENS5_IJSX_iEEEEEEEEEEESM_S14_NS4_8TiledMMAINS4_8MMA_AtomIJNS4_23SM100_MMA_MXF4_2x1SM_SSISK_SK_fSL_Li256ELi64ELi16ELNS4_4UMMA5MajorE0ELS19_0ELNS18_7ScaleInE0ELS1A_0EEEEEENSO_INS5_IJSD_SD_SD_EEENS5_IJSX_SX_SX_EEEEENS5_IJNS4_10UnderscoreES1G_S1G_EEEEENS5_IJNS4_28SM100_TMA_2SM_LOAD_MULTICASTES1J_EEENS5_IJNS4_14ComposedLayoutINS4_7SwizzleILi2ELi4ELi3EEENS4_18smem_ptr_flag_bitsILi4EEENSO_INS5_IJNSA_ILi8EEESI_EEENS5_IJSI_SD_EEEEEEENSO_INS5_IJNS5_IJNS5_IJSQ_SD_EEEST_EEESD_NS5_IJSD_SB_EEEEEENS5_IJNS5_IJNS5_IJST_SZ_EEESY_EEESX_NS5_IJSC_SZ_EEEEEEEEEEEvNS4_8identityENS5_IJNS4_18SM100_TMA_2SM_LOADES1J_EEES24_vS25_EENS_8epilogue10collective18CollectiveEpilogueINS29_23Sm100TmaWarpSpecializedILi3ELi2ELi32ELb1ELb0EEEJNS5_IJSI_SH_SI_EEENS5_IJNSO_ISI_SD_EENSO_ISP_SD_EEEEENS_10bfloat16_tESN_S2I_SN_NS29_6fusion15FusionCallbacksIS2D_NS2J_17LinearCombinationIS2I_fS2I_fLNS_15FloatRoundStyleE2EEES2E_S2H_JEEENS4_5SM1004TMEM4LOAD26SM100_TMEM_LOAD_32dp32b32xENS4_13SM90_TMA_LOADENS1L_IS1N_NS1O_ILi16EEENSO_INS5_IJS1Q_SP_EEENS5_IJSP_SD_EEEEEEENS4_39AutoVectorizingCopyWithAssumedAlignmentILi128EEENS4_14SM90_TMA_STOREES2Y_S30_S30_EEEvvEEEEvNT_6ParamsE)
        /*0008*/ 	.word	0x0000007b


	//----- nvinfo : EIATTR_FRAME_SIZE
	.align		4
.L_19:
        /*000c*/ 	.byte	0x04, 0x11
        /*000e*/ 	.short	(.L_21 - .L_20)
	.align		4
.L_20:
        /*0010*/ 	.word	index@($__internal_2_$__cuda_sm10x_tcgen05_guardrail_trap_unallocated_columns_being_dealloced)
        /*0014*/ 	.word	0x00000000


	//----- nvinfo : EIATTR_FRAME_SIZE
	.align		4
.L_21:
        /*0018*/ 	.byte	0x04, 0x11
        /*001a*/ 	.short	(.L_23 - .L_22)
	.align		4
.L_22:
        /*001c*/ 	.word	index@($__internal_1_$__cuda_sm10x_tcgen05_guardrail_trap_phase_invalid_during_alloc)
        /*0020*/ 	.word	0x00000000


	//----- nvinfo : EIATTR_FRAME_SIZE
	.align		4
.L_23:
        /*0024*/ 	.byte	0x04, 0x11
        /*0026*/ 	.short	(.L_25 - .L_24)
	.align		4
.L_24:
        /*0028*/ 	.word	index@($__internal_0_$__cuda_sm10x_tcgen05_guardrail_trap_col_being_dealloced_not_returned_by_alloc)
        /*002c*/ 	.word	0x00000000


	//----- nvinfo : EIATTR_FRAME_SIZE
	.align		4
.L_25:
        /*0030*/ 	.byte	0x04, 0x11
        /*0032*/ 	.short	(.L_27 - .L_26)
	.align		4
.L_26:
        /*0034*/ 	.word	index@(_ZN7cutlass13device_kernelINS_4gemm6kernel13GemmUniversalIN4cute5tupleIJiiiiEEENS1_10collective13CollectiveMmaINS1_46MainloopSm100TmaUmmaWarpSpecializedBlockScaledILi16ELi2ELi2ENS5_IJNS4_1CILi2EEENSA_ILi4EEENSA_ILi1EEEEEEEENS5_IJNSA_ILi256EEENSA_ILi64EEENSA_ILi128EEEEEENS5_IJNS_12float_e2m1_tENS_13float_ue4m3_tEEEENS5_IJNS5_IJlSD_lEEENS4_6LayoutINS5_IJNS5_IJNS5_IJNSA_ILi32EEESC_EEEiEEENS5_IJNS5_IJNSA_ILi16EEESC_EEEiEEENS5_IJSD_iEEEEEENS5_IJSU_NS5_IJNS5_IJNSA_ILi0EEESD_EEENSA_ILi512EEEEEENS5_IJSX_iEEEEEEEEEEESM_S14_NS4_8TiledMMAINS4_8MMA_AtomIJNS4_23SM100_MMA_MXF4_2x1SM_SSISK_SK_fSL_Li256ELi64ELi16ELNS4_4UMMA5MajorE0ELS19_0ELNS18_7ScaleInE0ELS1A_0EEEEEENSO_INS5_IJSD_SD_SD_EEENS5_IJSX_SX_SX_EEEEENS5_IJNS4_10UnderscoreES1G_S1G_EEEEENS5_IJNS4_28SM100_TMA_2SM_LOAD_MULTICASTES1J_EEENS5_IJNS4_14ComposedLayoutINS4_7SwizzleILi2ELi4ELi3EEENS4_18smem_ptr_flag_bitsILi4EEENSO_INS5_IJNSA_ILi8EEESI_EEENS5_IJSI_SD_EEEEEEENSO_INS5_IJNS5_IJNS5_IJSQ_SD_EEEST_EEESD_NS5_IJSD_SB_EEEEEENS5_IJNS5_IJNS5_IJST_SZ_EEESY_EEESX_NS5_IJSC_SZ_EEEEEEEEEEEvNS4_8identityENS5_IJNS4_18SM100_TMA_2SM_LOADES1J_EEES24_vS25_EENS_8epilogue10collective18CollectiveEpilogueINS29_23Sm100TmaWarpSpecializedILi3ELi2ELi32ELb1ELb0EEEJNS5_IJSI_SH_SI_EEENS5_IJNSO_ISI_SD_EENSO_ISP_SD_EEEEENS_10bfloat16_tESN_S2I_SN_NS29_6fusion15FusionCallbacksIS2D_NS2J_17LinearCombinationIS2I_fS2I_fLNS_15FloatRoundStyleE2EEES2E_S2H_JEEENS4_5SM1004TMEM4LOAD26SM100_TMEM_LOAD_32dp32b32xENS4_13SM90_TMA_LOADENS1L_IS1N_NS1O_ILi16EEENSO_INS5_IJS1Q_SP_EEENS5_IJSP_SD_EEEEEEENS4_39AutoVectorizingCopyWithAssumedAlignmentILi128EEENS4_14SM90_TMA_STOREES2Y_S30_S30_EEEvvEEEEvNT_6ParamsE)
        /*0038*/ 	.word	0x00000000


	//----- nvinfo : EIATTR_MIN_STACK_SIZE
	.align		4
.L_27:
        /*003c*/ 	.byte	0x04, 0x12
        /*003e*/ 	.short	(.L_29 - .L_28)
	.align		4
.L_28:
        /*0040*/ 	.word	index@(_ZN7cutlass13device_kernelINS_4gemm6kernel13GemmUniversalIN4cute5tupleIJiiiiEEENS1_10collective13CollectiveMmaINS1_46MainloopSm100TmaUmmaWarpSpecializedBlockScaledILi16ELi2ELi2ENS5_IJNS4_1CILi2EEENSA_ILi4EEENSA_ILi1EEEEEEEENS5_IJNSA_ILi256EEENSA_ILi64EEENSA_ILi128EEEEEENS5_IJNS_12float_e2m1_tENS_13float_ue4m3_tEEEENS5_IJNS5_IJlSD_lEEENS4_6LayoutINS5_IJNS5_IJNS5_IJNSA_ILi32EEESC_EEEiEEENS5_IJNS5_IJNSA_ILi16EEESC_EEEiEEENS5_IJSD_iEEEEEENS5_IJSU_NS5_IJNS5_IJNSA_ILi0EEESD_EEENSA_ILi512EEEEEENS5_IJSX_iEEEEEEEEEEESM_S14_NS4_8TiledMMAINS4_8MMA_AtomIJNS4_23SM100_MMA_MXF4_2x1SM_SSISK_SK_fSL_Li256ELi64ELi16ELNS4_4UMMA5MajorE0ELS19_0ELNS18_7ScaleInE0ELS1A_0EEEEEENSO_INS5_IJSD_SD_SD_EEENS5_IJSX_SX_SX_EEEEENS5_IJNS4_10UnderscoreES1G_S1G_EEEEENS5_IJNS4_28SM100_TMA_2SM_LOAD_MULTICASTES1J_EEENS5_IJNS4_14ComposedLayoutINS4_7SwizzleILi2ELi4ELi3EEENS4_18smem_ptr_flag_bitsILi4EEENSO_INS5_IJNSA_ILi8EEESI_EEENS5_IJSI_SD_EEEEEEENSO_INS5_IJNS5_IJNS5_IJSQ_SD_EEEST_EEESD_NS5_IJSD_SB_EEEEEENS5_IJNS5_IJNS5_IJST_SZ_EEESY_EEESX_NS5_IJSC_SZ_EEEEEEEEEEEvNS4_8identityENS5_IJNS4_18SM100_TMA_2SM_LOADES1J_EEES24_vS25_EENS_8epilogue10collective18CollectiveEpilogueINS29_23Sm100TmaWarpSpecializedILi3ELi2ELi32ELb1ELb0EEEJNS5_IJSI_SH_SI_EEENS5_IJNSO_ISI_SD_EENSO_ISP_SD_EEEEENS_10bfloat16_tESN_S2I_SN_NS29_6fusion15FusionCallbacksIS2D_NS2J_17LinearCombinationIS2I_fS2I_fLNS_15FloatRoundStyleE2EEES2E_S2H_JEEENS4_5SM1004TMEM4LOAD26SM100_TMEM_LOAD_32dp32b32xENS4_13SM90_TMA_LOADENS1L_IS1N_NS1O_ILi16EEENSO_INS5_IJS1Q_SP_EEENS5_IJSP_SD_EEEEEEENS4_39AutoVectorizingCopyWithAssumedAlignmentILi128EEENS4_14SM90_TMA_STOREES2Y_S30_S30_EEEvvEEEEvNT_6ParamsE)
        /*0044*/ 	.word	0x00000000
.L_29:


//--------------------- .nv.compat                --------------------------
	.section	.nv.compat,"",@"SHT_CUDA_COMPAT_INFO"
	.align	4
        /*0000*/ 	.byte	0x02, 0x09, 0x01, 0x00, 0x02, 0x02, 0x02, 0x00, 0x02, 0x05, 0x05, 0x00, 0x03, 0x07, 0x01, 0x01
        /*0010*/ 	.byte	0x02, 0x03, 0x01, 0x00, 0x02, 0x06, 0x01, 0x00, 0x04, 0x0b, 0x08, 0x00, 0x09, 0x00, 0x00, 0x00
        /*0020*/ 	.byte	0x00, 0x00, 0x00, 0x00


//--------------------- .nv.info._ZN7cutlass13device_kernelINS_4gemm6kernel13GemmUniversalIN4cute5tupleIJiiiiEEENS1_10collective13CollectiveMmaINS1_46MainloopSm100TmaUmmaWarpSpecializedBlockScaledILi16ELi2ELi2ENS5_IJNS4_1CILi2EEENSA_ILi4EEENSA_ILi1EEEEEEEENS5_IJNSA_ILi256EEENSA_ILi64EEENSA_ILi128EEEEEENS5_IJNS_12float_e2m1_tENS_13float_ue4m3_tEEEENS5_IJNS5_IJlSD_lEEENS4_6LayoutINS5_IJNS5_IJNS5_IJNSA_ILi32EEESC_EEEiEEENS5_IJNS5_IJNSA_ILi16EEESC_EEEiEEENS5_IJSD_iEEEEEENS5_IJSU_NS5_IJNS5_IJNSA_ILi0EEESD_EEENSA_ILi512EEEEEENS5_IJSX_iEEEEEEEEEEESM_S14_NS4_8TiledMMAINS4_8MMA_AtomIJNS4_23SM100_MMA_MXF4_2x1SM_SSISK_SK_fSL_Li256ELi64ELi16ELNS4_4UMMA5MajorE0ELS19_0ELNS18_7ScaleInE0ELS1A_0EEEEEENSO_INS5_IJSD_SD_SD_EEENS5_IJSX_SX_SX_EEEEENS5_IJNS4_10UnderscoreES1G_S1G_EEEEENS5_IJNS4_28SM100_TMA_2SM_LOAD_MULTICASTES1J_EEENS5_IJNS4_14ComposedLayoutINS4_7SwizzleILi2ELi4ELi3EEENS4_18smem_ptr_flag_bitsILi4EEENSO_INS5_IJNSA_ILi8EEESI_EEENS5_IJSI_SD_EEEEEEENSO_INS5_IJNS5_IJNS5_IJSQ_SD_EEEST_EEESD_NS5_IJSD_SB_EEEEEENS5_IJNS5_IJNS5_IJST_SZ_EEESY_EEESX_NS5_IJSC_SZ_EEEEEEEEEEEvNS4_8identityENS5_IJNS4_18SM100_TMA_2SM_LOADES1J_EEES24_vS25_EENS_8epilogue10collective18CollectiveEpilogueINS29_23Sm100TmaWarpSpecializedILi3ELi2ELi32ELb1ELb0EEEJNS5_IJSI_SH_SI_EEENS5_IJNSO_ISI_SD_EENSO_ISP_SD_EEEEENS_10bfloat16_tESN_S2I_SN_NS29_6fusion15FusionCallbacksIS2D_NS2J_17LinearCombinationIS2I_fS2I_fLNS_15FloatRoundStyleE2EEES2E_S2H_JEEENS4_5SM1004TMEM4LOAD26SM100_TMEM_LOAD_32dp32b32xENS4_13SM90_TMA_LOADENS1L_IS1N_NS1O_ILi16EEENSO_INS5_IJS1Q_SP_EEENS5_IJSP_SD_EEEEEEENS4_39AutoVectorizingCopyWithAssumedAlignmentILi128EEENS4_14SM90_TMA_STOREES2Y_S30_S30_EEEvvEEEEvNT_6ParamsE --------------------------
	.section	.nv.info._ZN7cutlass13device_kernelINS_4gemm6kernel13GemmUniversalIN4cute5tupleIJiiiiEEENS1_10collective13CollectiveMmaINS1_46MainloopSm100TmaUmmaWarpSpecializedBlockScaledILi16ELi2ELi2ENS5_IJNS4_1CILi2EEENSA_ILi4EEENSA_ILi1EEEEEEEENS5_IJNSA_ILi256EEENSA_ILi64EEENSA_ILi128EEEEEENS5_IJNS_12float_e2m1_tENS_13float_ue4m3_tEEEENS5_IJNS5_IJlSD_lEEENS4_6LayoutINS5_IJNS5_IJNS5_IJNSA_ILi32EEESC_EEEiEEENS5_IJNS5_IJNSA_ILi16EEESC_EEEiEEENS5_IJSD_iEEEEEENS5_IJSU_NS5_IJNS5_IJNSA_ILi0EEESD_EEENSA_ILi512EEEEEENS5_IJSX_iEEEEEEEEEEESM_S14_NS4_8TiledMMAINS4_8MMA_AtomIJNS4_23SM100_MMA_MXF4_2x1SM_SSISK_SK_fSL_Li256ELi64ELi16ELNS4_4UMMA5MajorE0ELS19_0ELNS18_7ScaleInE0ELS1A_0EEEEEENSO_INS5_IJSD_SD_SD_EEENS5_IJSX_SX_SX_EEEEENS5_IJNS4_10UnderscoreES1G_S1G_EEEEENS5_IJNS4_28SM100_TMA_2SM_LOAD_MULTICASTES1J_EEENS5_IJNS4_14ComposedLayoutINS4_7SwizzleILi2ELi4ELi3EEENS4_18smem_ptr_flag_bitsILi4EEENSO_INS5_IJNSA_ILi8EEESI_EEENS5_IJSI_SD_EEEEEEENSO_INS5_IJNS5_IJNS5_IJSQ_SD_EEEST_EEESD_NS5_IJSD_SB_EEEEEENS5_IJNS5_IJNS5_IJST_SZ_EEESY_EEESX_NS5_IJSC_SZ_EEEEEEEEEEEvNS4_8identityENS5_IJNS4_18SM100_TMA_2SM_LOADES1J_EEES24_vS25_EENS_8epilogue10collective18CollectiveEpilogueINS29_23Sm100TmaWarpSpecializedILi3ELi2ELi32ELb1ELb0EEEJNS5_IJSI_SH_SI_EEENS5_IJNSO_ISI_SD_EENSO_ISP_SD_EEEEENS_10bfloat16_tESN_S2I_SN_NS29_6fusion15FusionCallbacksIS2D_NS2J_17LinearCombinationIS2I_fS2I_fLNS_15FloatRoundStyleE2EEES2E_S2H_JEEENS4_5SM1004TMEM4LOAD26SM100_TMEM_LOAD_32dp32b32xENS4_13SM90_TMA_LOADENS1L_IS1N_NS1O_ILi16EEENSO_INS5_IJS1Q_SP_EEENS5_IJSP_SD_EEEEEEENS4_39AutoVectorizingCopyWithAssumedAlignmentILi128EEENS4_14SM90_TMA_STOREES2Y_S30_S30_EEEvvEEEEvNT_6ParamsE,"",@"SHT_CUDA_INFO"
	.sectionflags	@""
	.align	4


	//----- nvinfo : EIATTR_CUDA_API_VERSION
	.align		4
        /*0000*/ 	.byte	0x04, 0x37
        /*0002*/ 	.short	(.L_31 - .L_30)
.L_30:
        /*0004*/ 	.word	0x00000082


	//----- nvinfo : EIATTR_KPARAM_INFO
	.align		4
.L_31:
        /*0008*/ 	.byte	0x04, 0x17
        /*000a*/ 	.short	(.L_33 - .L_32)
.L_32:
        /*000c*/ 	.word	0x00000000
        /*0010*/ 	.short	0x0000
        /*0012*/ 	.short	0x0000
        /*0014*/ 	.byte	0x00, 0xf0, 0x01, 0x30


	//----- nvinfo : EIATTR_AT_ENTRY_FRAGMENTS
	.align		4
.L_33:
        /*0018*/ 	.byte	0x04, 0x4f
        /*001a*/ 	.short	(.L_35 - .L_34)


	//   ....[0]....
.L_34:
        /*001c*/ 	.word	0x00000007


	//----- nvinfo : EIATTR_RESERVED_SMEM_USED
	.align		4
.L_35:
        /*0020*/ 	.byte	0x01, 0x41
	.zero		2


	//----- nvinfo : EIATTR_SPARSE_MMA_MASK
	.align		4
        /*0024*/ 	.byte	0x03, 0x50
        /*0026*/ 	.short	0x0000


	//----- nvinfo : EIATTR_TCGEN05_2CTA_USED
	.align		4
        /*0028*/ 	.byte	0x01, 0x52
	.zero		2


	//----- nvinfo : EIATTR_MAXREG_COUNT
	.align		4
        /*002c*/ 	.byte	0x03, 0x1b
        /*002e*/ 	.short	0x00ff


	//----- nvinfo : EIATTR_NUM_BARRIERS
	.align		4
        /*0030*/ 	.byte	0x02, 0x4c
        /*0032*/ 	.byte	0x07
	.zero		1


	//----- nvinfo : EIATTR_EXTERNS
	.align		4
        /*0034*/ 	.byte	0x04, 0x0f
        /*0036*/ 	.short	(.L_37 - .L_36)


	//   ....[0]....
	.align		4
.L_36:
        /*0038*/ 	.word	index@(__assertfail)


	//----- nvinfo : EIATTR_MERCURY_ISA_VERSION
	.align		4
.L_37:
        /*003c*/ 	.byte	0x03, 0x5f
        /*003e*/ 	.short	0x0101


	//----- nvinfo : EIATTR_INT_WARP_WIDE_INSTR_OFFSETS
	.align		4
        /*0040*/ 	.byte	0x04, 0x31
        /*0042*/ 	.short	(.L_39 - .L_38)


	//   ....[0]....
.L_38:
        /*0044*/ 	.word	0x00000f10


	//   ....[1]....
        /*0048*/ 	.word	0x00000fb0


	//   ....[2]....
        /*004c*/ 	.word	0x000055d0


	//   ....[3]....
        /*0050*/ 	.word	0x000055f0


	//   ....[4]....
        /*0054*/ 	.word	0x00005620


	//   ....[5]....
        /*0058*/ 	.word	0x000061f0


	//   ....[6]....
        /*005c*/ 	.word	0x00006270


	//   ....[7]....
        /*0060*/ 	.word	0x00006370


	//   ....[8]....
        /*0064*/ 	.word	0x00006480


	//----- nvinfo : EIATTR_COOP_GROUP_MASK_REGIDS
	.align		4
.L_39:
        /*0068*/ 	.byte	0x04, 0x29
        /*006a*/ 	.short	(.L_41 - .L_40)


	//   ....[0]....
.L_40:
        /*006c*/ 	.word	0xffffffff


	//   ....[1]....
        /*0070*/ 	.word	0xffffffff


	//   ....[2]....
        /*0074*/ 	.word	0xffffffff


	//   ....[3]....
        /*0078*/ 	.word	0xffffffff


	//   ....[4]....
        /*007c*/ 	.word	0xffffffff


	//   ....[5]....
        /*0080*/ 	.word	0xffffffff


	//   ....[6]....
        /*0084*/ 	.word	0xffffffff


	//   ....[7]....
        /*0088*/ 	.word	0xffffffff


	//   ....[8]....
        /*008c*/ 	.word	0xffffffff


	//   ....[9]....
        /*0090*/ 	.word	0xffffffff


	//   ....[10]....
        /*0094*/ 	.word	0xffffffff


	//   ....[11]....
        /*0098*/ 	.word	0xffffffff


	//   ....[12]....
        /*009c*/ 	.word	0xffffffff


	//   ....[13]....
        /*00a0*/ 	.word	0xffffffff


	//----- nvinfo : EIATTR_COOP_GROUP_INSTR_OFFSETS
	.align		4
.L_41:
        /*00a4*/ 	.byte	0x04, 0x28
        /*00a6*/ 	.short	(.L_43 - .L_42)


	//   ....[0]....
.L_42:
        /*00a8*/ 	.word	0x000000b0


	//   ....[1]....
        /*00ac*/ 	.word	0x00000570


	//   ....[2]....
        /*00b0*/ 	.word	0x000008e0


	//   ....[3]....
        /*00b4*/ 	.word	0x00000a50


	//   ....[4]....
        /*00b8*/ 	.word	0x00000b40


	//   ....[5]....
        /*00bc*/ 	.word	0x00000ca0


	//   ....[6]....
        /*00c0*/ 	.word	0x00000df0


	//   ....[7]....
        /*00c4*/ 	.word	0x00001030


	//   ....[8]....
        /*00c8*/ 	.word	0x00002850


	//   ....[9]....
        /*00cc*/ 	.word	0x00003dd0


	//   ....[10]....
        /*00d0*/ 	.word	0x000042a0


	//   ....[11]....
        /*00d4*/ 	.word	0x000042d0


	//   ....[12]....
        /*00d8*/ 	.word	0x000054d0


	//   ....[13]....
        /*00dc*/ 	.word	0x000056e0


	//----- nvinfo : EIATTR_VRC_CTA_INIT_COUNT
	.align		4
.L_43:
        /*00e0*/ 	.byte	0x02, 0x4a
        /*00e2*/ 	.byte	0x80
	.zero		1


	//----- nvinfo : EIATTR_SYSCALL_OFFSETS
	.align		4
        /*00e4*/ 	.byte	0x04, 0x46
        /*00e6*/ 	.short	(.L_45 - .L_44)


	//   ....[0]....
.L_44:
        /*00e8*/ 	.word	0x00007160


	//   ....[1]....
        /*00ec*/ 	.word	0x00007250


	//   ....[2]....
        /*00f0*/ 	.word	0x00007a80


	//   ....[3]....
        /*00f4*/ 	.word	0x00008750


	//----- nvinfo : EIATTR_MBARRIER_INSTR_OFFSETS
	.align		4
.L_45:
        /*00f8*/ 	.byte	0x04, 0x39
        /*00fa*/ 	.short	(.L_47 - .L_46)


	//   ....[0]....
.L_46:
        /*00fc*/ 	.word	0x000006c0
        /*0100*/ 	.word	0x000000ff
        /*0104*/ 	.word	0x00000000
        /*0108*/ 	.short	0x0100
        /*010a*/ 	.byte	0x04
	.zero		1


	//   ....[1]....
        /*010c*/ 	.word	0x000006d0
        /*0110*/ 	.word	0x000000ff
        /*0114*/ 	.word	0x00000080
        /*0118*/ 	.short	0x0100
        /*011a*/ 	.byte	0x04
	.zero		1


	//   ....[2]....
        /*011c*/ 	.word	0x000006e0
        /*0120*/ 	.word	0x000000ff
        /*0124*/ 	.word	0x00000008
        /*0128*/ 	.short	0x0100
        /*012a*/ 	.byte	0x04
	.zero		1


	//   ....[3]....
        /*012c*/ 	.word	0x000006f0
        /*0130*/ 	.word	0x000000ff
        /*0134*/ 	.word	0x00000088
        /*0138*/ 	.short	0x0100
        /*013a*/ 	.byte	0x04
	.zero		1


	//   ....[4]....
        /*013c*/ 	.word	0x00000700
        /*0140*/ 	.word	0x000000ff
        /*0144*/ 	.word	0x00000010
        /*0148*/ 	.short	0x0100
        /*014a*/ 	.byte	0x04
	.zero		1


	//   ....[5]....
        /*014c*/ 	.word	0x00000710
        /*0150*/ 	.word	0x000000ff
        /*0154*/ 	.word	0x00000090
        /*0158*/ 	.short	0x0100
        /*015a*/ 	.byte	0x04
	.zero		1


	//   ....[6]....
        /*015c*/ 	.word	0x00000720
        /*0160*/ 	.word	0x000000ff
        /*0164*/ 	.word	0x00000018
        /*0168*/ 	.short	0x0100
        /*016a*/ 	.byte	0x04
	.zero		1


	//   ....[7]....
        /*016c*/ 	.word	0x00000730
        /*0170*/ 	.word	0x000000ff
        /*0174*/ 	.word	0x00000098
        /*0178*/ 	.short	0x0100
        /*017a*/ 	.byte	0x04
	.zero		1


	//   ....[8]....
        /*017c*/ 	.word	0x00000740
        /*0180*/ 	.word	0x000000ff
        /*0184*/ 	.word	0x00000020
        /*0188*/ 	.short	0x0100
        /*018a*/ 	.byte	0x04
	.zero		1


	//   ....[9]....
        /*018c*/ 	.word	0x00000750
        /*0190*/ 	.word	0x000000ff
        /*0194*/ 	.word	0x000000a0
        /*0198*/ 	.short	0x0100
        /*019a*/ 	.byte	0x04
	.zero		1


	//   ....[10]....
        /*019c*/ 	.word	0x00000760
        /*01a0*/ 	.word	0x000000ff
        /*01a4*/ 	.word	0x00000028
        /*01a8*/ 	.short	0x0100
        /*01aa*/ 	.byte	0x04
	.zero		1


	//   ....[11]....
        /*01ac*/ 	.word	0x00000770
        /*01b0*/ 	.word	0x000000ff
        /*01b4*/ 	.word	0x000000a8
        /*01b8*/ 	.short	0x0100
        /*01ba*/ 	.byte	0x04
	.zero		1


	//   ....[12]....
        /*01bc*/ 	.word	0x00000780
        /*01c0*/ 	.word	0x000000ff
        /*01c4*/ 	.word	0x00000030
        /*01c8*/ 	.short	0x0100
        /*01ca*/ 	.byte	0x04
	.zero		1


	//   ....[13]....
        /*01cc*/ 	.word	0x00000790
        /*01d0*/ 	.word	0x000000ff
        /*01d4*/ 	.word	0x000000b0
        /*01d8*/ 	.short	0x0100
        /*01da*/ 	.byte	0x04
	.zero		1


	//   ....[14]....
        /*01dc*/ 	.word	0x000007a0
        /*01e0*/ 	.word	0x000000ff
        /*01e4*/ 	.word	0x00000038
        /*01e8*/ 	.short	0x0100
        /*01ea*/ 	.byte	0x04
	.zero		1


	//   ....[15]....
        /*01ec*/ 	.word	0x000007b0
        /*01f0*/ 	.word	0x000000ff
        /*01f4*/ 	.word	0x000000b8
        /*01f8*/ 	.short	0x0100
        /*01fa*/ 	.byte	0x04
	.zero		1


	//   ....[16]....
        /*01fc*/ 	.word	0x000007c0
        /*0200*/ 	.word	0x000000ff
        /*0204*/ 	.word	0x00000040
        /*0208*/ 	.short	0x0100
        /*020a*/ 	.byte	0x04
	.zero		1


	//   ....[17]....
        /*020c*/ 	.word	0x000007d0
        /*0210*/ 	.word	0x000000ff
        /*0214*/ 	.word	0x000000c0
        /*0218*/ 	.short	0x0100
        /*021a*/ 	.byte	0x04
	.zero		1


	//   ....[18]....
        /*021c*/ 	.word	0x000007e0
        /*0220*/ 	.word	0x000000ff
        /*0224*/ 	.word	0x00000048
        /*0228*/ 	.short	0x0100
        /*022a*/ 	.byte	0x04
	.zero		1


	//   ....[19]....
        /*022c*/ 	.word	0x000007f0
        /*0230*/ 	.word	0x000000ff
        /*0234*/ 	.word	0x000000c8
        /*0238*/ 	.short	0x0100
        /*023a*/ 	.byte	0x04
	.zero		1


	//   ....[20]....
        /*023c*/ 	.word	0x00000800
        /*0240*/ 	.word	0x000000ff
        /*0244*/ 	.word	0x00000050
        /*0248*/ 	.short	0x0100
        /*024a*/ 	.byte	0x04
	.zero		1


	//   ....[21]....
        /*024c*/ 	.word	0x00000810
        /*0250*/ 	.word	0x000000ff
        /*0254*/ 	.word	0x000000d0
        /*0258*/ 	.short	0x0100
        /*025a*/ 	.byte	0x04
	.zero		1


	//   ....[22]....
        /*025c*/ 	.word	0x00000820
        /*0260*/ 	.word	0x000000ff
        /*0264*/ 	.word	0x00000058
        /*0268*/ 	.short	0x0100
        /*026a*/ 	.byte	0x04
	.zero		1


	//   ....[23]....
        /*026c*/ 	.word	0x00000830
        /*0270*/ 	.word	0x000000ff
        /*0274*/ 	.word	0x000000d8
        /*0278*/ 	.short	0x0100
        /*027a*/ 	.byte	0x04
	.zero		1


	//   ....[24]....
        /*027c*/ 	.word	0x00000840
        /*0280*/ 	.word	0x000000ff
        /*0284*/ 	.word	0x00000060
        /*0288*/ 	.short	0x0100
        /*028a*/ 	.byte	0x04
	.zero		1


	//   ....[25]....
        /*028c*/ 	.word	0x00000850
        /*0290*/ 	.word	0x000000ff
        /*0294*/ 	.word	0x000000e0
        /*0298*/ 	.short	0x0100
        /*029a*/ 	.byte	0x04
	.zero		1


	//   ....[26]....
        /*029c*/ 	.word	0x00000860
        /*02a0*/ 	.word	0x000000ff
        /*02a4*/ 	.word	0x00000068
        /*02a8*/ 	.short	0x0100
        /*02aa*/ 	.byte	0x04
	.zero		1


	//   ....[27]....
        /*02ac*/ 	.word	0x00000870
        /*02b0*/ 	.word	0x000000ff
        /*02b4*/ 	.word	0x000000e8
        /*02b8*/ 	.short	0x0100
        /*02ba*/ 	.byte	0x04
	.zero		1


	//   ....[28]....
        /*02bc*/ 	.word	0x00000880
        /*02c0*/ 	.word	0x000000ff
        /*02c4*/ 	.word	0x00000070
        /*02c8*/ 	.short	0x0100
        /*02ca*/ 	.byte	0x04
	.zero		1


	//   ....[29]....
        /*02cc*/ 	.word	0x00000890
        /*02d0*/ 	.word	0x000000ff
        /*02d4*/ 	.word	0x000000f0
        /*02d8*/ 	.short	0x0100
        /*02da*/ 	.byte	0x04
	.zero		1


	//   ....[30]....
        /*02dc*/ 	.word	0x000008a0
        /*02e0*/ 	.word	0x000000ff
        /*02e4*/ 	.word	0x00000078
        /*02e8*/ 	.short	0x0100
        /*02ea*/ 	.byte	0x04
	.zero		1


	//   ....[31]....
        /*02ec*/ 	.word	0x000008b0
        /*02f0*/ 	.word	0x000000ff
        /*02f4*/ 	.word	0x000000f8
        /*02f8*/ 	.short	0x0100
        /*02fa*/ 	.byte	0x04
	.zero		1


	//   ....[32]....
        /*02fc*/ 	.word	0x000009e0
        /*0300*/ 	.word	0x000000ff
        /*0304*/ 	.word	0x00000100
        /*0308*/ 	.short	0x0100
        /*030a*/ 	.byte	0x04
	.zero		1


	//   ....[33]....
        /*030c*/ 	.word	0x000009f0
        /*0310*/ 	.word	0x000000ff
        /*0314*/ 	.word	0x00000118
        /*0318*/ 	.short	0x0100
        /*031a*/ 	.byte	0x04
	.zero		1


	//   ....[34]....
        /*031c*/ 	.word	0x00000a00
        /*0320*/ 	.word	0x000000ff
        /*0324*/ 	.word	0x00000108
        /*0328*/ 	.short	0x0100
        /*032a*/ 	.byte	0x04
	.zero		1


	//   ....[35]....
        /*032c*/ 	.word	0x00000a10
        /*0330*/ 	.word	0x000000ff
        /*0334*/ 	.word	0x00000120
        /*0338*/ 	.short	0x0100
        /*033a*/ 	.byte	0x04
	.zero		1


	//   ....[36]....
        /*033c*/ 	.word	0x00000a20
        /*0340*/ 	.word	0x000000ff
        /*0344*/ 	.word	0x00000110
        /*0348*/ 	.short	0x0100
        /*034a*/ 	.byte	0x04
	.zero		1


	//   ....[37]....
        /*034c*/ 	.word	0x00000a30
        /*0350*/ 	.word	0x000000ff
        /*0354*/ 	.word	0x00000128
        /*0358*/ 	.short	0x0100
        /*035a*/ 	.byte	0x04
	.zero		1


	//   ....[38]....
        /*035c*/ 	.word	0x00000b10
        /*0360*/ 	.word	0x000000ff
        /*0364*/ 	.word	0x00000130
        /*0368*/ 	.short	0x0100
        /*036a*/ 	.byte	0x06
	.zero		1


	//   ....[39]....
        /*036c*/ 	.word	0x00000b20
        /*0370*/ 	.word	0x000000ff
        /*0374*/ 	.word	0x00000138
        /*0378*/ 	.short	0x0100
        /*037a*/ 	.byte	0x06
	.zero		1


	//   ....[40]....
        /*037c*/ 	.word	0x00000c50
        /*0380*/ 	.word	0x000000ff
        /*0384*/ 	.word	0x00000140
        /*0388*/ 	.short	0x0100
        /*038a*/ 	.byte	0x06
	.zero		1


	//   ....[41]....
        /*038c*/ 	.word	0x00000c60
        /*0390*/ 	.word	0x000000ff
        /*0394*/ 	.word	0x00000150
        /*0398*/ 	.short	0x0100
        /*039a*/ 	.byte	0x06
	.zero		1


	//   ....[42]....
        /*039c*/ 	.word	0x00000c70
        /*03a0*/ 	.word	0x000000ff
        /*03a4*/ 	.word	0x00000148
        /*03a8*/ 	.short	0x0100
        /*03aa*/ 	.byte	0x06
	.zero		1


	//   ....[43]....
        /*03ac*/ 	.word	0x00000c80
        /*03b0*/ 	.word	0x000000ff
        /*03b4*/ 	.word	0x00000158
        /*03b8*/ 	.short	0x0100
        /*03ba*/ 	.byte	0x06
	.zero		1


	//   ....[44]....
        /*03bc*/ 	.word	0x00000da0
        /*03c0*/ 	.word	0x000000ff
        /*03c4*/ 	.word	0x00000160
        /*03c8*/ 	.short	0x0100
        /*03ca*/ 	.byte	0x04
	.zero		1


	//   ....[45]....
        /*03cc*/ 	.word	0x00000db0
        /*03d0*/ 	.word	0x000000ff
        /*03d4*/ 	.word	0x00000170
        /*03d8*/ 	.short	0x0100
        /*03da*/ 	.byte	0x04
	.zero		1


	//   ....[46]....
        /*03dc*/ 	.word	0x00000dc0
        /*03e0*/ 	.word	0x000000ff
        /*03e4*/ 	.word	0x00000168
        /*03e8*/ 	.short	0x0100
        /*03ea*/ 	.byte	0x04
	.zero		1


	//   ....[47]....
        /*03ec*/ 	.word	0x00000dd0
        /*03f0*/ 	.word	0x000000ff
        /*03f4*/ 	.word	0x00000178
        /*03f8*/ 	.short	0x0100
        /*03fa*/ 	.byte	0x04
	.zero		1


	//   ....[48]....
        /*03fc*/ 	.word	0x00000ec0
        /*0400*/ 	.word	0x000000ff
        /*0404*/ 	.word	0x00000180
        /*0408*/ 	.short	0x0100
        /*040a*/ 	.byte	0x04
	.zero		1


	//   ....[49]....
        /*040c*/ 	.word	0x00000ed0
        /*0410*/ 	.word	0x000000ff
        /*0414*/ 	.word	0x00000190
        /*0418*/ 	.short	0x0100
        /*041a*/ 	.byte	0x04
	.zero		1


	//   ....[50]....
        /*041c*/ 	.word	0x00000ee0
        /*0420*/ 	.word	0x000000ff
        /*0424*/ 	.word	0x00000188
        /*0428*/ 	.short	0x0100
        /*042a*/ 	.byte	0x04
	.zero		1


	//   ....[51]....
        /*042c*/ 	.word	0x00000ef0
        /*0430*/ 	.word	0x000000ff
        /*0434*/ 	.word	0x00000198
        /*0438*/ 	.short	0x0100
        /*043a*/ 	.byte	0x04
	.zero		1


	//   ....[52]....
        /*043c*/ 	.word	0x00000ff0
        /*0440*/ 	.word	0x000000ff
        /*0444*/ 	.word	0x000001a0
        /*0448*/ 	.short	0x0100
        /*044a*/ 	.byte	0x06
	.zero		1


	//   ....[53]....
        /*044c*/ 	.word	0x00001d20
        /*0450*/ 	.word	0x00000003
        /*0454*/ 	.word	0x00000190
        /*0458*/ 	.short	0x010a
        /*045a*/ 	.byte	0xff
	.zero		1


	//   ....[54]....
        /*045c*/ 	.word	0x00001d50
        /*0460*/ 	.word	0x00000003
        /*0464*/ 	.word	0x00000180
        /*0468*/ 	.short	0x0101
        /*046a*/ 	.byte	0xff
	.zero		1


	//   ....[55]....
        /*046c*/ 	.word	0x00001e30
        /*0470*/ 	.word	0x000000ff
        /*0474*/ 	.word	0x00000080
        /*0478*/ 	.short	0x010a
        /*047a*/ 	.byte	0x04
	.zero		1


	//   ....[56]....
        /*047c*/ 	.word	0x00001f50
        /*0480*/ 	.word	0x000000ff
        /*0484*/ 	.word	0x00000080
        /*0488*/ 	.short	0x010a
        /*048a*/ 	.byte	0x06
	.zero		1


	//   ....[57]....
        /*048c*/ 	.word	0x000020b0
        /*0490*/ 	.word	0x000000ff
        /*0494*/ 	.word	0x00000080
        /*0498*/ 	.short	0x010a
        /*049a*/ 	.byte	0x07
	.zero		1


	//   ....[58]....
        /*049c*/ 	.word	0x00002390
        /*04a0*/ 	.word	0x000000ff
        /*04a4*/ 	.word	0x00000138
        /*04a8*/ 	.short	0x0101
        /*04aa*/ 	.byte	0x05
	.zero		1


	//   ....[59]....
        /*04ac*/ 	.word	0x000023b0
        /*04b0*/ 	.word	0x000000ff
        /*04b4*/ 	.word	0x00000080
        /*04b8*/ 	.short	0x010a
        /*04ba*/ 	.byte	0x04
	.zero		1


	//   ....[60]....
        /*04bc*/ 	.word	0x00002430
        /*04c0*/ 	.word	0x000000ff
        /*04c4*/ 	.word	0x00000080
        /*04c8*/ 	.short	0x010a
        /*04ca*/ 	.byte	0x0e
	.zero		1


	//   ....[61]....
        /*04cc*/ 	.word	0x00002570
        /*04d0*/ 	.word	0x000000ff
        /*04d4*/ 	.word	0x00000080
        /*04d8*/ 	.short	0x010a
        /*04da*/ 	.byte	0x04
	.zero		1


	//   ....[62]....
        /*04dc*/ 	.word	0x00002880
        /*04e0*/ 	.word	0x00000003
        /*04e4*/ 	.word	0x00000140
        /*04e8*/ 	.short	0x010a
        /*04ea*/ 	.byte	0xff
	.zero		1


	//   ....[63]....
        /*04ec*/ 	.word	0x000029d0
        /*04f0*/ 	.word	0x00000000
        /*04f4*/ 	.word	0x00000000
        /*04f8*/ 	.short	0x0101
        /*04fa*/ 	.byte	0xff
	.zero		1


	//   ....[64]....
        /*04fc*/ 	.word	0x00002f90
        /*0500*/ 	.word	0x000000ff
        /*0504*/ 	.word	0x00000000
        /*0508*/ 	.short	0x010a
        /*050a*/ 	.byte	0x04
	.zero		1


	//   ....[65]....
        /*050c*/ 	.word	0x00003020
        /*0510*/ 	.word	0x000000ff
        /*0514*/ 	.word	0x00000000
        /*0518*/ 	.short	0x010a
        /*051a*/ 	.byte	0x05
	.zero		1


	//   ....[66]....
        /*051c*/ 	.word	0x000030b0
        /*0520*/ 	.word	0x000000ff
        /*0524*/ 	.word	0x00000000
        /*0528*/ 	.short	0x010a
        /*052a*/ 	.byte	0x05
	.zero		1


	//   ....[67]....
        /*052c*/ 	.word	0x00003140
        /*0530*/ 	.word	0x000000ff
        /*0534*/ 	.word	0x00000000
        /*0538*/ 	.short	0x010a
        /*053a*/ 	.byte	0x05
	.zero		1


	//   ....[68]....
        /*053c*/ 	.word	0x000031d0
        /*0540*/ 	.word	0x000000ff
        /*0544*/ 	.word	0x00000000
        /*0548*/ 	.short	0x010a
        /*054a*/ 	.byte	0x05
	.zero		1


	//   ....[69]....
        /*054c*/ 	.word	0x00003260
        /*0550*/ 	.word	0x000000ff
        /*0554*/ 	.word	0x00000000
        /*0558*/ 	.short	0x010a
        /*055a*/ 	.byte	0x05
	.zero		1


	//   ....[70]....
        /*055c*/ 	.word	0x000032f0
        /*0560*/ 	.word	0x000000ff
        /*0564*/ 	.word	0x00000000
        /*0568*/ 	.short	0x010a
        /*056a*/ 	.byte	0x05
	.zero		1


	//   ....[71]....
        /*056c*/ 	.word	0x00003380
        /*0570*/ 	.word	0x000000ff
        /*0574*/ 	.word	0x00000000
        /*0578*/ 	.short	0x010a
        /*057a*/ 	.byte	0x05
	.zero		1


	//   ....[72]....
        /*057c*/ 	.word	0x00003410
        /*0580*/ 	.word	0x000000ff
        /*0584*/ 	.word	0x00000000
        /*0588*/ 	.short	0x010a
        /*058a*/ 	.byte	0x05
	.zero		1


	//   ....[73]....
        /*058c*/ 	.word	0x000034a0
        /*0590*/ 	.word	0x000000ff
        /*0594*/ 	.word	0x00000000
        /*0598*/ 	.short	0x010a
        /*059a*/ 	.byte	0x05
	.zero		1


	//   ....[74]....
        /*059c*/ 	.word	0x00003530
        /*05a0*/ 	.word	0x000000ff
        /*05a4*/ 	.word	0x00000000
        /*05a8*/ 	.short	0x010a
        /*05aa*/ 	.byte	0x05
	.zero		1


	//   ....[75]....
        /*05ac*/ 	.word	0x000035c0
        /*05b0*/ 	.word	0x000000ff
        /*05b4*/ 	.word	0x00000000
        /*05b8*/ 	.short	0x010a
        /*05ba*/ 	.byte	0x05
	.zero		1


	//   ....[76]....
        /*05bc*/ 	.word	0x00003650
        /*05c0*/ 	.word	0x000000ff
        /*05c4*/ 	.word	0x00000000
        /*05c8*/ 	.short	0x010a
        /*05ca*/ 	.byte	0x05
	.zero		1


	//   ....[77]....
        /*05cc*/ 	.word	0x000036e0
        /*05d0*/ 	.word	0x000000ff
        /*05d4*/ 	.word	0x00000000
        /*05d8*/ 	.short	0x010a
        /*05da*/ 	.byte	0x05
	.zero		1


	//   ....[78]....
        /*05dc*/ 	.word	0x00003770
        /*05e0*/ 	.word	0x000000ff
        /*05e4*/ 	.word	0x00000000
        /*05e8*/ 	.short	0x010a
        /*05ea*/ 	.byte	0x05
	.zero		1


	//   ....[79]....
        /*05ec*/ 	.word	0x00003810
        /*05f0*/ 	.word	0x00000000
        /*05f4*/ 	.word	0x00000000
        /*05f8*/ 	.short	0x010a
        /*05fa*/ 	.byte	0xff
	.zero		1


	//   ....[80]....
        /*05fc*/ 	.word	0x00003930
        /*0600*/ 	.word	0x00000002
        /*0604*/ 	.word	0x00000180
        /*0608*/ 	.short	0x010a
        /*060a*/ 	.byte	0xff
	.zero		1


	//   ....[81]....
        /*060c*/ 	.word	0x00003990
        /*0610*/ 	.word	0x00000004
        /*0614*/ 	.word	0x00000000
        /*0618*/ 	.short	0x0101
        /*061a*/ 	.byte	0xff
	.zero		1


	//   ....[82]....
        /*061c*/ 	.word	0x000039b0
        /*0620*/ 	.word	0x000000ff
        /*0624*/ 	.word	0x00000150
        /*0628*/ 	.short	0x010a
        /*062a*/ 	.byte	0x04
	.zero		1


	//   ....[83]....
        /*062c*/ 	.word	0x00003ad0
        /*0630*/ 	.word	0x00000002
        /*0634*/ 	.word	0x00000140
        /*0638*/ 	.short	0x010a
        /*063a*/ 	.byte	0xff
	.zero		1


	//   ....[84]....
        /*063c*/ 	.word	0x00003be0
        /*0640*/ 	.word	0x00000002
        /*0644*/ 	.word	0x00000000
        /*0648*/ 	.short	0x0101
        /*064a*/ 	.byte	0xff
	.zero		1


	//   ....[85]....
        /*064c*/ 	.word	0x00003c70
        /*0650*/ 	.word	0x000000ff
        /*0654*/ 	.word	0x00000150
        /*0658*/ 	.short	0x0106
        /*065a*/ 	.byte	0x04
	.zero		1


	//   ....[86]....
        /*065c*/ 	.word	0x00003c90
        /*0660*/ 	.word	0x000000ff
        /*0664*/ 	.word	0x00000150
        /*0668*/ 	.short	0x010a
        /*066a*/ 	.byte	0x04
	.zero		1


	//   ....[87]....
        /*066c*/ 	.word	0x00003d20
        /*0670*/ 	.word	0x000000ff
        /*0674*/ 	.word	0x00000150
        /*0678*/ 	.short	0x0106
        /*067a*/ 	.byte	0x07
	.zero		1


	//   ....[88]....
        /*067c*/ 	.word	0x00003d60
        /*0680*/ 	.word	0x00000000
        /*0684*/ 	.word	0x00000150
        /*0688*/ 	.short	0x010a
        /*068a*/ 	.byte	0xff
	.zero		1


	//   ....[89]....
        /*068c*/ 	.word	0x00003fa0
        /*0690*/ 	.word	0x000000ff
        /*0694*/ 	.word	0x00000008
        /*0698*/ 	.short	0x010a
        /*069a*/ 	.byte	0x05
	.zero		1


	//   ....[90]....
        /*069c*/ 	.word	0x00003fc0
        /*06a0*/ 	.word	0x000000ff
        /*06a4*/ 	.word	0x00000008
        /*06a8*/ 	.short	0x010a
        /*06aa*/ 	.byte	0x05
	.zero		1


	//   ....[91]....
        /*06ac*/ 	.word	0x00004150
        /*06b0*/ 	.word	0x000000ff
        /*06b4*/ 	.word	0x00000008
        /*06b8*/ 	.short	0x010a
        /*06ba*/ 	.byte	0x05
	.zero		1


	//   ....[92]....
        /*06bc*/ 	.word	0x00004170
        /*06c0*/ 	.word	0x000000ff
        /*06c4*/ 	.word	0x00000008
        /*06c8*/ 	.short	0x010a
        /*06ca*/ 	.byte	0x05
	.zero		1


	//   ....[93]....
        /*06cc*/ 	.word	0x00004230
        /*06d0*/ 	.word	0x000000ff
        /*06d4*/ 	.word	0x00000000
        /*06d8*/ 	.short	0x0101
        /*06da*/ 	.byte	0x04
	.zero		1


	//   ....[94]....
        /*06dc*/ 	.word	0x00004640
        /*06e0*/ 	.word	0x00000002
        /*06e4*/ 	.word	0x00000140
        /*06e8*/ 	.short	0x010a
        /*06ea*/ 	.byte	0xff
	.zero		1


	//   ....[95]....
        /*06ec*/ 	.word	0x00004760
        /*06f0*/ 	.word	0x00000000
        /*06f4*/ 	.word	0x00000000
        /*06f8*/ 	.short	0x0101
        /*06fa*/ 	.byte	0xff
	.zero		1


	//   ....[96]....
        /*06fc*/ 	.word	0x00004cb0
        /*0700*/ 	.word	0x000000ff
        /*0704*/ 	.word	0x00000000
        /*0708*/ 	.short	0x010a
        /*070a*/ 	.byte	0x04
	.zero		1


	//   ....[97]....
        /*070c*/ 	.word	0x00004d00
        /*0710*/ 	.word	0x000000ff
        /*0714*/ 	.word	0x00000170
        /*0718*/ 	.short	0x010a
        /*071a*/ 	.byte	0x2c
	.zero		1


	//   ....[98]....
        /*071c*/ 	.word	0x00004e60
        /*0720*/ 	.word	0x000000ff
        /*0724*/ 	.word	0x00000000
        /*0728*/ 	.short	0x010a
        /*072a*/ 	.byte	0x07
	.zero		1


	//   ....[99]....
        /*072c*/ 	.word	0x00004f90
        /*0730*/ 	.word	0x000000ff
        /*0734*/ 	.word	0x00000000
        /*0738*/ 	.short	0x010a
        /*073a*/ 	.byte	0x04
	.zero		1


	//   ....[100]....
        /*073c*/ 	.word	0x000052e0
        /*0740*/ 	.word	0x000000ff
        /*0744*/ 	.word	0x00000000
        /*0748*/ 	.short	0x010a
        /*074a*/ 	.byte	0x04
	.zero		1


	//   ....[101]....
        /*074c*/ 	.word	0x00005380
        /*0750*/ 	.word	0x00000000
        /*0754*/ 	.word	0x00000000
        /*0758*/ 	.short	0x010a
        /*075a*/ 	.byte	0xff
	.zero		1


	//   ....[102]....
        /*075c*/ 	.word	0x000053c0
        /*0760*/ 	.word	0x00000000
        /*0764*/ 	.word	0x00000000
        /*0768*/ 	.short	0x010a
        /*076a*/ 	.byte	0xff
	.zero		1


	//   ....[103]....
        /*076c*/ 	.word	0x00005430
        /*0770*/ 	.word	0x000000ff
        /*0774*/ 	.word	0x00000000
        /*0778*/ 	.short	0x0101
        /*077a*/ 	.byte	0x04
	.zero		1


	//   ....[104]....
        /*077c*/ 	.word	0x00005470
        /*0780*/ 	.word	0x000000ff
        /*0784*/ 	.word	0x000001a0
        /*0788*/ 	.short	0x010a
        /*078a*/ 	.byte	0x1a
	.zero		1


	//   ....[105]....
        /*078c*/ 	.word	0x000054c0
        /*0790*/ 	.word	0x000000ff
        /*0794*/ 	.word	0x00000000
        /*0798*/ 	.short	0x0101
        /*079a*/ 	.byte	0x04
	.zero		1


	//   ....[106]....
        /*079c*/ 	.word	0x00005920
        /*07a0*/ 	.word	0x0000000c
        /*07a4*/ 	.word	0x00000140
        /*07a8*/ 	.short	0x010a
        /*07aa*/ 	.byte	0xff
	.zero		1


	//   ....[107]....
        /*07ac*/ 	.word	0x00005a90
        /*07b0*/ 	.word	0x00000000
        /*07b4*/ 	.word	0x00000000
        /*07b8*/ 	.short	0x0101
        /*07ba*/ 	.byte	0xff
	.zero		1


	//   ....[108]....
        /*07bc*/ 	.word	0x00005f10
        /*07c0*/ 	.word	0x000000ff
        /*07c4*/ 	.word	0x00000138
        /*07c8*/ 	.short	0x010a
        /*07ca*/ 	.byte	0x18
	.zero		1


	//   ....[109]....
        /*07cc*/ 	.word	0x000060d0
        /*07d0*/ 	.word	0x000000ff
        /*07d4*/ 	.word	0x00000118
        /*07d8*/ 	.short	0x010a
        /*07da*/ 	.byte	0x04
	.zero		1


	//   ....[110]....
        /*07dc*/ 	.word	0x000062a0
        /*07e0*/ 	.word	0x000000ff
        /*07e4*/ 	.word	0x00000100
        /*07e8*/ 	.short	0x010b
        /*07ea*/ 	.byte	0x04
	.zero		1


	//   ....[111]....
        /*07ec*/ 	.word	0x000062b0
        /*07f0*/ 	.word	0x000000ff
        /*07f4*/ 	.word	0x00000000
        /*07f8*/ 	.short	0x0101
        /*07fa*/ 	.byte	0x14
	.zero		1


	//   ....[112]....
        /*07fc*/ 	.word	0x000062c0
        /*0800*/ 	.word	0x000000ff
        /*0804*/ 	.word	0x00000118
        /*0808*/ 	.short	0x010a
        /*080a*/ 	.byte	0x05
	.zero		1


	//   ....[113]....
        /*080c*/ 	.word	0x000064b0
        /*0810*/ 	.word	0x000000ff
        /*0814*/ 	.word	0x00000100
        /*0818*/ 	.short	0x010b
        /*081a*/ 	.byte	0x05
	.zero		1


	//   ....[114]....
        /*081c*/ 	.word	0x000064c0
        /*0820*/ 	.word	0x000000ff
        /*0824*/ 	.word	0x00000000
        /*0828*/ 	.short	0x0101
        /*082a*/ 	.byte	0x04
	.zero		1


	//   ....[115]....
        /*082c*/ 	.word	0x00006560
        /*0830*/ 	.word	0x000000ff
        /*0834*/ 	.word	0x00000000
        /*0838*/ 	.short	0x010a
        /*083a*/ 	.byte	0x04
	.zero		1


	//   ....[116]....
        /*083c*/ 	.word	0x000065f0
        /*0840*/ 	.word	0x000000ff
        /*0844*/ 	.word	0x00000000
        /*0848*/ 	.short	0x010a
        /*084a*/ 	.byte	0x05
	.zero		1


	//   ....[117]....
        /*084c*/ 	.word	0x00006690
        /*0850*/ 	.word	0x00000000
        /*0854*/ 	.word	0x00000000
        /*0858*/ 	.short	0x010a
        /*085a*/ 	.byte	0xff
	.zero		1


	//   ....[118]....
        /*085c*/ 	.word	0x000069d0
        /*0860*/ 	.word	0x00000000
        /*0864*/ 	.word	0x00000140
        /*0868*/ 	.short	0x010a
        /*086a*/ 	.byte	0xff
	.zero		1


	//   ....[119]....
        /*086c*/ 	.word	0x00006aa0
        /*0870*/ 	.word	0x00000000
        /*0874*/ 	.word	0x00000000
        /*0878*/ 	.short	0x0101
        /*087a*/ 	.byte	0xff
	.zero		1


	//   ....[120]....
        /*087c*/ 	.word	0x000076e0
        /*0880*/ 	.word	0x00000000
        /*0884*/ 	.word	0x00000100
        /*0888*/ 	.short	0x010a
        /*088a*/ 	.byte	0xff
	.zero		1


	//   ....[121]....
        /*088c*/ 	.word	0x00007740
        /*0890*/ 	.word	0x0000005c
        /*0894*/ 	.word	0x00000160
        /*0898*/ 	.short	0x010a
        /*089a*/ 	.byte	0xff
	.zero		1


	//   ....[122]....
        /*089c*/ 	.word	0x00007830
        /*08a0*/ 	.word	0x00000000
        /*08a4*/ 	.word	0x00000100
        /*08a8*/ 	.short	0x010a
        /*08aa*/ 	.byte	0xff
	.zero		1


	//   ....[123]....
        /*08ac*/ 	.word	0x00007960
        /*08b0*/ 	.word	0x0000005c
        /*08b4*/ 	.word	0x00000160
        /*08b8*/ 	.short	0x010a
        /*08ba*/ 	.byte	0xff
	.zero		1


	//   ....[124]....
        /*08bc*/ 	.word	0x00008490
        /*08c0*/ 	.word	0x00000000
        /*08c4*/ 	.word	0x00000000
        /*08c8*/ 	.short	0x0101
        /*08ca*/ 	.byte	0xff
	.zero		1


	//   ....[125]....
        /*08cc*/ 	.word	0x000084a0
        /*08d0*/ 	.word	0x00000002
        /*08d4*/ 	.word	0x00000100
        /*08d8*/ 	.short	0x010a
        /*08da*/ 	.byte	0xff
	.zero		1


	//   ....[126]....
        /*08dc*/ 	.word	0x00008570
        /*08e0*/ 	.word	0x00000002
        /*08e4*/ 	.word	0x00000100
        /*08e8*/ 	.short	0x010a
        /*08ea*/ 	.byte	0xff
	.zero		1


	//   ....[127]....
        /*08ec*/ 	.word	0x000089f0
        /*08f0*/ 	.word	0x0000005c
        /*08f4*/ 	.word	0x00000000
        /*08f8*/ 	.short	0x0101
        /*08fa*/ 	.byte	0xff
	.zero		1


	//   ....[128]....
        /*08fc*/ 	.word	0x00009210
        /*0900*/ 	.word	0x00000002
        /*0904*/ 	.word	0x00000000
        /*0908*/ 	.short	0x0101
        /*090a*/ 	.byte	0xff
	.zero		1


	//   ....[129]....
        /*090c*/ 	.word	0x000094d0
        /*0910*/ 	.word	0x000000ff
        /*0914*/ 	.word	0x00000000
        /*0918*/ 	.short	0x0101
        /*091a*/ 	.byte	0x06
	.zero		1


	//   ....[130]....
        /*091c*/ 	.word	0x000094f0
        /*0920*/ 	.word	0x00000003
        /*0924*/ 	.word	0x00000190
        /*0928*/ 	.short	0x010a
        /*092a*/ 	.byte	0xff
	.zero		1


	//   ....[131]....
        /*092c*/ 	.word	0x00009550
        /*0930*/ 	.word	0x00000000
        /*0934*/ 	.word	0x00000080
        /*0938*/ 	.short	0x010a
        /*093a*/ 	.byte	0xff
	.zero		1


	//   ....[132]....
        /*093c*/ 	.word	0x000095b0
        /*0940*/ 	.word	0x00000000
        /*0944*/ 	.word	0x00000080
        /*0948*/ 	.short	0x010a
        /*094a*/ 	.byte	0xff
	.zero		1


	//   ....[133]....
        /*094c*/ 	.word	0x00009600
        /*0950*/ 	.word	0x00000003
        /*0954*/ 	.word	0x00000140
        /*0958*/ 	.short	0x010a
        /*095a*/ 	.byte	0xff
	.zero		1


	//   ....[134]....
        /*095c*/ 	.word	0x00009660
        /*0960*/ 	.word	0x00000000
        /*0964*/ 	.word	0x00000000
        /*0968*/ 	.short	0x010a
        /*096a*/ 	.byte	0xff
	.zero		1


	//   ....[135]....
        /*096c*/ 	.word	0x000096c0
        /*0970*/ 	.word	0x00000000
        /*0974*/ 	.word	0x00000000
        /*0978*/ 	.short	0x010a
        /*097a*/ 	.byte	0xff
	.zero		1


	//   ....[136]....
        /*097c*/ 	.word	0x00009720
        /*0980*/ 	.word	0x00000000
        /*0984*/ 	.word	0x00000000
        /*0988*/ 	.short	0x010a
        /*098a*/ 	.byte	0xff
	.zero		1


	//   ....[137]....
        /*098c*/ 	.word	0x00009780
        /*0990*/ 	.word	0x00000000
        /*0994*/ 	.word	0x00000000
        /*0998*/ 	.short	0x010a
        /*099a*/ 	.byte	0xff
	.zero		1


	//   ....[138]....
        /*099c*/ 	.word	0x000097e0
        /*09a0*/ 	.word	0x00000000
        /*09a4*/ 	.word	0x00000000
        /*09a8*/ 	.short	0x010a
        /*09aa*/ 	.byte	0xff
	.zero		1


	//   ....[139]....
        /*09ac*/ 	.word	0x00009840
        /*09b0*/ 	.word	0x00000000
        /*09b4*/ 	.word	0x00000000
        /*09b8*/ 	.short	0x010a
        /*09ba*/ 	.byte	0xff
	.zero		1


	//   ....[140]....
        /*09bc*/ 	.word	0x000098a0
        /*09c0*/ 	.word	0x00000000
        /*09c4*/ 	.word	0x00000000
        /*09c8*/ 	.short	0x010a
        /*09ca*/ 	.byte	0xff
	.zero		1


	//   ....[141]....
        /*09cc*/ 	.word	0x00009900
        /*09d0*/ 	.word	0x00000000
        /*09d4*/ 	.word	0x00000000
        /*09d8*/ 	.short	0x010a
        /*09da*/ 	.byte	0xff
	.zero		1


	//   ....[142]....
        /*09dc*/ 	.word	0x00009960
        /*09e0*/ 	.word	0x00000000
        /*09e4*/ 	.word	0x00000000
        /*09e8*/ 	.short	0x010a
        /*09ea*/ 	.byte	0xff
	.zero		1


	//   ....[143]....
        /*09ec*/ 	.word	0x000099c0
        /*09f0*/ 	.word	0x00000000
        /*09f4*/ 	.word	0x00000000
        /*09f8*/ 	.short	0x010a
        /*09fa*/ 	.byte	0xff
	.zero		1


	//   ....[144]....
        /*09fc*/ 	.word	0x00009a20
        /*0a00*/ 	.word	0x00000000
        /*0a04*/ 	.word	0x00000000
        /*0a08*/ 	.short	0x010a
        /*0a0a*/ 	.byte	0xff
	.zero		1


	//   ....[145]....
        /*0a0c*/ 	.word	0x00009a80
        /*0a10*/ 	.word	0x00000000
        /*0a14*/ 	.word	0x00000000
        /*0a18*/ 	.short	0x010a
        /*0a1a*/ 	.byte	0xff
	.zero		1


	//   ....[146]....
        /*0a1c*/ 	.word	0x00009ae0
        /*0a20*/ 	.word	0x00000000
        /*0a24*/ 	.word	0x00000000
        /*0a28*/ 	.short	0x010a
        /*0a2a*/ 	.byte	0xff
	.zero		1


	//   ....[147]....
        /*0a2c*/ 	.word	0x00009b40
        /*0a30*/ 	.word	0x00000000
        /*0a34*/ 	.word	0x00000000
        /*0a38*/ 	.short	0x010a
        /*0a3a*/ 	.byte	0xff
	.zero		1


	//   ....[148]....
        /*0a3c*/ 	.word	0x00009ba0
        /*0a40*/ 	.word	0x00000000
        /*0a44*/ 	.word	0x00000000
        /*0a48*/ 	.short	0x010a
        /*0a4a*/ 	.byte	0xff
	.zero		1


	//   ....[149]....
        /*0a4c*/ 	.word	0x00009bf0
        /*0a50*/ 	.word	0x00000002
        /*0a54*/ 	.word	0x00000180
        /*0a58*/ 	.short	0x010a
        /*0a5a*/ 	.byte	0xff
	.zero		1


	//   ....[150]....
        /*0a5c*/ 	.word	0x00009c50
        /*0a60*/ 	.word	0x00000002
        /*0a64*/ 	.word	0x00000150
        /*0a68*/ 	.short	0x010a
        /*0a6a*/ 	.byte	0xff
	.zero		1


	//   ....[151]....
        /*0a6c*/ 	.word	0x00009ca0
        /*0a70*/ 	.word	0x00000002
        /*0a74*/ 	.word	0x00000140
        /*0a78*/ 	.short	0x010a
        /*0a7a*/ 	.byte	0xff
	.zero		1


	//   ....[152]....
        /*0a7c*/ 	.word	0x00009d00
        /*0a80*/ 	.word	0x00000000
        /*0a84*/ 	.word	0x00000150
        /*0a88*/ 	.short	0x010a
        /*0a8a*/ 	.byte	0xff
	.zero		1


	//   ....[153]....
        /*0a8c*/ 	.word	0x00009d60
        /*0a90*/ 	.word	0x00000000
        /*0a94*/ 	.word	0x00000008
        /*0a98*/ 	.short	0x010a
        /*0a9a*/ 	.byte	0xff
	.zero		1


	//   ....[154]....
        /*0a9c*/ 	.word	0x00009e50
        /*0aa0*/ 	.word	0x00000000
        /*0aa4*/ 	.word	0x00000008
        /*0aa8*/ 	.short	0x010a
        /*0aaa*/ 	.byte	0xff
	.zero		1


	//   ....[155]....
        /*0aac*/ 	.word	0x00009ea0
        /*0ab0*/ 	.word	0x00000002
        /*0ab4*/ 	.word	0x00000140
        /*0ab8*/ 	.short	0x010a
        /*0aba*/ 	.byte	0xff
	.zero		1


	//   ....[156]....
        /*0abc*/ 	.word	0x00009f00
        /*0ac0*/ 	.word	0x00000000
        /*0ac4*/ 	.word	0x00000170
        /*0ac8*/ 	.short	0x010a
        /*0aca*/ 	.byte	0xff
	.zero		1


	//   ....[157]....
        /*0acc*/ 	.word	0x00009f60
        /*0ad0*/ 	.word	0x00000000
        /*0ad4*/ 	.word	0x00000000
        /*0ad8*/ 	.short	0x010a
        /*0ada*/ 	.byte	0xff
	.zero		1


	//   ....[158]....
        /*0adc*/ 	.word	0x00009fc0
        /*0ae0*/ 	.word	0x00000000
        /*0ae4*/ 	.word	0x00000000
        /*0ae8*/ 	.short	0x010a
        /*0aea*/ 	.byte	0xff
	.zero		1


	//   ....[159]....
        /*0aec*/ 	.word	0x0000a020
        /*0af0*/ 	.word	0x00000000
        /*0af4*/ 	.word	0x000001a0
        /*0af8*/ 	.short	0x010a
        /*0afa*/ 	.byte	0xff
	.zero		1


	//   ....[160]....
        /*0afc*/ 	.word	0x0000a070
        /*0b00*/ 	.word	0x0000000c
        /*0b04*/ 	.word	0x00000140
        /*0b08*/ 	.short	0x010a
        /*0b0a*/ 	.byte	0xff
	.zero		1


	//   ....[161]....
        /*0b0c*/ 	.word	0x0000a0d0
        /*0b10*/ 	.word	0x00000000
        /*0b14*/ 	.word	0x00000138
        /*0b18*/ 	.short	0x010a
        /*0b1a*/ 	.byte	0xff
	.zero		1


	//   ....[162]....
        /*0b1c*/ 	.word	0x0000a130
        /*0b20*/ 	.word	0x00000000
        /*0b24*/ 	.word	0x00000118
        /*0b28*/ 	.short	0x010a
        /*0b2a*/ 	.byte	0xff
	.zero		1


	//   ....[163]....
        /*0b2c*/ 	.word	0x0000a190
        /*0b30*/ 	.word	0x00000009
        /*0b34*/ 	.word	0x00000118
        /*0b38*/ 	.short	0x010a
        /*0b3a*/ 	.byte	0xff
	.zero		1


	//   ....[164]....
        /*0b3c*/ 	.word	0x0000a1f0
        /*0b40*/ 	.word	0x00000000
        /*0b44*/ 	.word	0x00000000
        /*0b48*/ 	.short	0x010a
        /*0b4a*/ 	.byte	0xff
	.zero		1


	//   ....[165]....
        /*0b4c*/ 	.word	0x0000a250
        /*0b50*/ 	.word	0x00000000
        /*0b54*/ 	.word	0x00000000
        /*0b58*/ 	.short	0x010a
        /*0b5a*/ 	.byte	0xff
	.zero		1


	//   ....[166]....
        /*0b5c*/ 	.word	0x0000a2a0
        /*0b60*/ 	.word	0x00000000
        /*0b64*/ 	.word	0x00000140
        /*0b68*/ 	.short	0x010a
        /*0b6a*/ 	.byte	0xff
	.zero		1


	//   ....[167]....
        /*0b6c*/ 	.word	0x0000a2f0
        /*0b70*/ 	.word	0x00000000
        /*0b74*/ 	.word	0x00000100
        /*0b78*/ 	.short	0x010a
        /*0b7a*/ 	.byte	0xff
	.zero		1


	//   ....[168]....
        /*0b7c*/ 	.word	0x0000a340
        /*0b80*/ 	.word	0x0000005c
        /*0b84*/ 	.word	0x00000160
        /*0b88*/ 	.short	0x010a
        /*0b8a*/ 	.byte	0xff
	.zero		1


	//   ....[169]....
        /*0b8c*/ 	.word	0x0000a390
        /*0b90*/ 	.word	0x00000002
        /*0b94*/ 	.word	0x00000100
        /*0b98*/ 	.short	0x010a
        /*0b9a*/ 	.byte	0xff
	.zero		1


	//----- nvinfo : EIATTR_NUM_MBARRIERS
	.align		4
.L_47:
        /*0b9c*/ 	.byte	0x03, 0x38
        /*0b9e*/ 	.short	0x0035


	//----- nvinfo : EIATTR_EXIT_INSTR_OFFSETS
	.align		4
        /*0ba0*/ 	.byte	0x04, 0x1c
        /*0ba2*/ 	.short	(.L_49 - .L_48)


	//   ....[0]....
.L_48:
        /*0ba4*/ 	.word	0x00003840


	//   ....[1]....
        /*0ba8*/ 	.word	0x00003d30


	//   ....[2]....
        /*0bac*/ 	.word	0x00003d90


	//   ....[3]....
        /*0bb0*/ 	.word	0x000056f0


	//   ....[4]....
        /*0bb4*/ 	.word	0x000066c0


	//   ....[5]....
        /*0bb8*/ 	.word	0x00006700


	//   ....[6]....
        /*0bbc*/ 	.word	0x000093d0


	//   ....[7]....
        /*0bc0*/ 	.word	0x00009440


	//   ....[8]....
        /*0bc4*/ 	.word	0x00009470


	//   ....[9]....
        /*0bc8*/ 	.word	0x000094e0


	//----- nvinfo : EIATTR_MAX_THREADS
	.align		4
.L_49:
        /*0bcc*/ 	.byte	0x04, 0x05
        /*0bce*/ 	.short	(.L_51 - .L_50)
.L_50:
        /*0bd0*/ 	.word	0x00000100
        /*0bd4*/ 	.word	0x00000001
        /*0bd8*/ 	.word	0x00000001


	//----- nvinfo : EIATTR_CRS_STACK_SIZE
	.align		4
.L_51:
        /*0bdc*/ 	.byte	0x04, 0x1e
        /*0bde*/ 	.short	(.L_53 - .L_52)
.L_52:
        /*0be0*/ 	.word	0x00000000


	//----- nvinfo : EIATTR_CBANK_PARAM_SIZE
	.align		4
.L_53:
        /*0be4*/ 	.byte	0x03, 0x19
        /*0be6*/ 	.short	0x0c00


	//----- nvinfo : EIATTR_PARAM_CBANK
	.align		4
        /*0be8*/ 	.byte	0x04, 0x0a
        /*0bea*/ 	.short	(.L_55 - .L_54)
	.align		4
.L_54:
        /*0bec*/ 	.word	index@(.nv.constant0._ZN7cutlass13device_kernelINS_4gemm6kernel13GemmUniversalIN4cute5tupleIJiiiiEEENS1_10collective13CollectiveMmaINS1_46MainloopSm100TmaUmmaWarpSpecializedBlockScaledILi16ELi2ELi2ENS5_IJNS4_1CILi2EEENSA_ILi4EEENSA_ILi1EEEEEEEENS5_IJNSA_ILi256EEENSA_ILi64EEENSA_ILi128EEEEEENS5_IJNS_12float_e2m1_tENS_13float_ue4m3_tEEEENS5_IJNS5_IJlSD_lEEENS4_6LayoutINS5_IJNS5_IJNS5_IJNSA_ILi32EEESC_EEEiEEENS5_IJNS5_IJNSA_ILi16EEESC_EEEiEEENS5_IJSD_iEEEEEENS5_IJSU_NS5_IJNS5_IJNSA_ILi0EEESD_EEENSA_ILi512EEEEEENS5_IJSX_iEEEEEEEEEEESM_S14_NS4_8TiledMMAINS4_8MMA_AtomIJNS4_23SM100_MMA_MXF4_2x1SM_SSISK_SK_fSL_Li256ELi64ELi16ELNS4_4UMMA5MajorE0ELS19_0ELNS18_7ScaleInE0ELS1A_0EEEEEENSO_INS5_IJSD_SD_SD_EEENS5_IJSX_SX_SX_EEEEENS5_IJNS4_10UnderscoreES1G_S1G_EEEEENS5_IJNS4_28SM100_TMA_2SM_LOAD_MULTICASTES1J_EEENS5_IJNS4_14ComposedLayoutINS4_7SwizzleILi2ELi4ELi3EEENS4_18smem_ptr_flag_bitsILi4EEENSO_INS5_IJNSA_ILi8EEESI_EEENS5_IJSI_SD_EEEEEEENSO_INS5_IJNS5_IJNS5_IJSQ_SD_EEEST_EEESD_NS5_IJSD_SB_EEEEEENS5_IJNS5_IJNS5_IJST_SZ_EEESY_EEESX_NS5_IJSC_SZ_EEEEEEEEEEEvNS4_8identityENS5_IJNS4_18SM100_TMA_2SM_LOADES1J_EEES24_vS25_EENS_8epilogue10collective18CollectiveEpilogueINS29_23Sm100TmaWarpSpecializedILi3ELi2ELi32ELb1ELb0EEEJNS5_IJSI_SH_SI_EEENS5_IJNSO_ISI_SD_EENSO_ISP_SD_EEEEENS_10bfloat16_tESN_S2I_SN_NS29_6fusion15FusionCallbacksIS2D_NS2J_17LinearCombinationIS2I_fS2I_fLNS_15FloatRoundStyleE2EEES2E_S2H_JEEENS4_5SM1004TMEM4LOAD26SM100_TMEM_LOAD_32dp32b32xENS4_13SM90_TMA_LOADENS1L_IS1N_NS1O_ILi16EEENSO_INS5_IJS1Q_SP_EEENS5_IJSP_SD_EEEEEEENS4_39AutoVectorizingCopyWithAssumedAlignmentILi128EEENS4_14SM90_TMA_STOREES2Y_S30_S30_EEEvvEEEEvNT_6ParamsE)
        /*0bf0*/ 	.short	0x0380
        /*0bf2*/ 	.short	0x0c00


	//----- nvinfo : EIATTR_SW_WAR
	.align		4
.L_55:
        /*0bf4*/ 	.byte	0x04, 0x36
        /*0bf6*/ 	.short	(.L_57 - .L_56)
.L_56:
        /*0bf8*/ 	.word	0x00000008
.L_57:


//--------------------- .nv.callgraph             --------------------------
	.section	.nv.callgraph,"",@"SHT_CUDA_CALLGRAPH"
	.align	4
	.sectionentsize	8
	.align		4
        /*0000*/ 	.word	0x00000000
	.align		4
        /*0004*/ 	.word	0xffffffff
	.align		4
        /*0008*/ 	.word	index@(_ZN7cutlass13device_kernelINS_4gemm6kernel13GemmUniversalIN4cute5tupleIJiiiiEEENS1_10collective13CollectiveMmaINS1_46MainloopSm100TmaUmmaWarpSpecializedBlockScaledILi16ELi2ELi2ENS5_IJNS4_1CILi2EEENSA_ILi4EEENSA_ILi1EEEEEEEENS5_IJNSA_ILi256EEENSA_ILi64EEENSA_ILi128EEEEEENS5_IJNS_12float_e2m1_tENS_13float_ue4m3_tEEEENS5_IJNS5_IJlSD_lEEENS4_6LayoutINS5_IJNS5_IJNS5_IJNSA_ILi32EEESC_EEEiEEENS5_IJNS5_IJNSA_ILi16EEESC_EEEiEEENS5_IJSD_iEEEEEENS5_IJSU_NS5_IJNS5_IJNSA_ILi0EEESD_EEENSA_ILi512EEEEEENS5_IJSX_iEEEEEEEEEEESM_S14_NS4_8TiledMMAINS4_8MMA_AtomIJNS4_23SM100_MMA_MXF4_2x1SM_SSISK_SK_fSL_Li256ELi64ELi16ELNS4_4UMMA5MajorE0ELS19_0ELNS18_7ScaleInE0ELS1A_0EEEEEENSO_INS5_IJSD_SD_SD_EEENS5_IJSX_SX_SX_EEEEENS5_IJNS4_10UnderscoreES1G_S1G_EEEEENS5_IJNS4_28SM100_TMA_2SM_LOAD_MULTICASTES1J_EEENS5_IJNS4_14ComposedLayoutINS4_7SwizzleILi2ELi4ELi3EEENS4_18smem_ptr_flag_bitsILi4EEENSO_INS5_IJNSA_ILi8EEESI_EEENS5_IJSI_SD_EEEEEEENSO_INS5_IJNS5_IJNS5_IJSQ_SD_EEEST_EEESD_NS5_IJSD_SB_EEEEEENS5_IJNS5_IJNS5_IJST_SZ_EEESY_EEESX_NS5_IJSC_SZ_EEEEEEEEEEEvNS4_8identityENS5_IJNS4_18SM100_TMA_2SM_LOADES1J_EEES24_vS25_EENS_8epilogue10collective18CollectiveEpilogueINS29_23Sm100TmaWarpSpecializedILi3ELi2ELi32ELb1ELb0EEEJNS5_IJSI_SH_SI_EEENS5_IJNSO_ISI_SD_EENSO_ISP_SD_EEEEENS_10bfloat16_tESN_S2I_SN_NS29_6fusion15FusionCallbacksIS2D_NS2J_17LinearCombinationIS2I_fS2I_fLNS_15FloatRoundStyleE2EEES2E_S2H_JEEENS4_5SM1004TMEM4LOAD26SM100_TMEM_LOAD_32dp32b32xENS4_13SM90_TMA_LOADENS1L_IS1N_NS1O_ILi16EEENSO_INS5_IJS1Q_SP_EEENS5_IJSP_SD_EEEEEEENS4_39AutoVectorizingCopyWithAssumedAlignmentILi128EEENS4_14SM90_TMA_STOREES2Y_S30_S30_EEEvvEEEEvNT_6ParamsE)
	.align		4
        /*000c*/ 	.word	index@(__assertfail)
	.align		4
        /*0010*/ 	.word	0x00000000
	.align		4
        /*0014*/ 	.word	0xfffffffe
	.align		4
        /*0018*/ 	.word	0x00000000
	.align		4
        /*001c*/ 	.word	0xfffffffd
	.align		4
        /*0020*/ 	.word	0x00000000
	.align		4
        /*0024*/ 	.word	0xfffffffc


//--------------------- .nv.constant4             --------------------------
	.section	.nv.constant4,"a",@progbits
	.align	8
	.align		8
.nv.constant4:
        /*0000*/ 	.dword	__assertfail
	.align		8
        /*0008*/ 	.dword	__unnamed_1
	.align		8
        /*0010*/ 	.dword	__unnamed_2
	.align		8
        /*0018*/ 	.dword	_ZN40_INTERNAL_b22129ca_4_k_cu_1b14f615_219074cuda3std3__45__cpo5beginE
	.align		8
        /*0020*/ 	.dword	_ZN40_INTERNAL_b22129ca_4_k_cu_1b14f615_219074cuda3std3__45__cpo3endE
	.align		8
        /*0028*/ 	.dword	_ZN40_INTERNAL_b22129ca_4_k_cu_1b14f615_219074cuda3std3__45__cpo6cbeginE
	.align		8
        /*0030*/ 	.dword	_ZN40_INTERNAL_b22129ca_4_k_cu_1b14f615_219074cuda3std3__45__cpo4cendE
	.align		8
        /*0038*/ 	.dword	_ZN40_INTERNAL_b22129ca_4_k_cu_1b14f615_219074cuda3std3__442_GLOBAL__N__b22129ca_4_k_cu_1b14f615_219076ignoreE
	.align		8
        /*0040*/ 	.dword	_ZN40_INTERNAL_b22129ca_4_k_cu_1b14f615_219074cuda3std3__419piecewise_constructE
	.align		8
        /*0048*/ 	.dword	_ZN40_INTERNAL_b22129ca_4_k_cu_1b14f615_219074cuda3std3__48in_placeE
	.align		8
        /*0050*/ 	.dword	_ZN40_INTERNAL_b22129ca_4_k_cu_1b14f615_219074cuda3std6ranges3__45__cpo4swapE
	.align		8
        /*0058*/ 	.dword	_ZN40_INTERNAL_b22129ca_4_k_cu_1b14f615_219074cuda3std6ranges3__45__cpo9iter_moveE
	.align		8
        /*0060*/ 	.dword	_ZN40_INTERNAL_b22129ca_4_k_cu_1b14f615_219074cute7productE
	.align		8
        /*0068*/ 	.dword	_ZN40_INTERNAL_b22129ca_4_k_cu_1b14f615_219074cute1_E
	.align		8
        /*0070*/ 	.dword	$str$25
	.align		8
        /*0078*/ 	.dword	$str$26
	.align		8
        /*0080*/ 	.dword	$str$29
	.align		8
        /*0088*/ 	.dword	$str$30


//--------------------- .text._ZN7cutlass13device_kernelINS_4gemm6kernel13GemmUniversalIN4cute5tupleIJiiiiEEENS1_10collective13CollectiveMmaINS1_46MainloopSm100TmaUmmaWarpSpecializedBlockScaledILi16ELi2ELi2ENS5_IJNS4_1CILi2EEENSA_ILi4EEENSA_ILi1EEEEEEEENS5_IJNSA_ILi256EEENSA_ILi64EEENSA_ILi128EEEEEENS5_IJNS_12float_e2m1_tENS_13float_ue4m3_tEEEENS5_IJNS5_IJlSD_lEEENS4_6LayoutINS5_IJNS5_IJNS5_IJNSA_ILi32EEESC_EEEiEEENS5_IJNS5_IJNSA_ILi16EEESC_EEEiEEENS5_IJSD_iEEEEEENS5_IJSU_NS5_IJNS5_IJNSA_ILi0EEESD_EEENSA_ILi512EEEEEENS5_IJSX_iEEEEEEEEEEESM_S14_NS4_8TiledMMAINS4_8MMA_AtomIJNS4_23SM100_MMA_MXF4_2x1SM_SSISK_SK_fSL_Li256ELi64ELi16ELNS4_4UMMA5MajorE0ELS19_0ELNS18_7ScaleInE0ELS1A_0EEEEEENSO_INS5_IJSD_SD_SD_EEENS5_IJSX_SX_SX_EEEEENS5_IJNS4_10UnderscoreES1G_S1G_EEEEENS5_IJNS4_28SM100_TMA_2SM_LOAD_MULTICASTES1J_EEENS5_IJNS4_14ComposedLayoutINS4_7SwizzleILi2ELi4ELi3EEENS4_18smem_ptr_flag_bitsILi4EEENSO_INS5_IJNSA_ILi8EEESI_EEENS5_IJSI_SD_EEEEEEENSO_INS5_IJNS5_IJNS5_IJSQ_SD_EEEST_EEESD_NS5_IJSD_SB_EEEEEENS5_IJNS5_IJNS5_IJST_SZ_EEESY_EEESX_NS5_IJSC_SZ_EEEEEEEEEEEvNS4_8identityENS5_IJNS4_18SM100_TMA_2SM_LOADES1J_EEES24_vS25_EENS_8epilogue10collective18CollectiveEpilogueINS29_23Sm100TmaWarpSpecializedILi3ELi2ELi32ELb1ELb0EEEJNS5_IJSI_SH_SI_EEENS5_IJNSO_ISI_SD_EENSO_ISP_SD_EEEEENS_10bfloat16_tESN_S2I_SN_NS29_6fusion15FusionCallbacksIS2D_NS2J_17LinearCombinationIS2I_fS2I_fLNS_15FloatRoundStyleE2EEES2E_S2H_JEEENS4_5SM1004TMEM4LOAD26SM100_TMEM_LOAD_32dp32b32xENS4_13SM90_TMA_LOADENS1L_IS1N_NS1O_ILi16EEENSO_INS5_IJS1Q_SP_EEENS5_IJSP_SD_EEEEEEENS4_39AutoVectorizingCopyWithAssumedAlignmentILi128EEENS4_14SM90_TMA_STOREES2Y_S30_S30_EEEvvEEEEvNT_6ParamsE --------------------------
	.section	.text._ZN7cutlass13device_kernelINS_4gemm6kernel13GemmUniversalIN4cute5tupleIJiiiiEEENS1_10collective13CollectiveMmaINS1_46MainloopSm100TmaUmmaWarpSpecializedBlockScaledILi16ELi2ELi2ENS5_IJNS4_1CILi2EEENSA_ILi4EEENSA_ILi1EEEEEEEENS5_IJNSA_ILi256EEENSA_ILi64EEENSA_ILi128EEEEEENS5_IJNS_12float_e2m1_tENS_13float_ue4m3_tEEEENS5_IJNS5_IJlSD_lEEENS4_6LayoutINS5_IJNS5_IJNS5_IJNSA_ILi32EEESC_EEEiEEENS5_IJNS5_IJNSA_ILi16EEESC_EEEiEEENS5_IJSD_iEEEEEENS5_IJSU_NS5_IJNS5_IJNSA_ILi0EEESD_EEENSA_ILi512EEEEEENS5_IJSX_iEEEEEEEEEEESM_S14_NS4_8TiledMMAINS4_8MMA_AtomIJNS4_23SM100_MMA_MXF4_2x1SM_SSISK_SK_fSL_Li256ELi64ELi16ELNS4_4UMMA5MajorE0ELS19_0ELNS18_7ScaleInE0ELS1A_0EEEEEENSO_INS5_IJSD_SD_SD_EEENS5_IJSX_SX_SX_EEEEENS5_IJNS4_10UnderscoreES1G_S1G_EEEEENS5_IJNS4_28SM100_TMA_2SM_LOAD_MULTICASTES1J_EEENS5_IJNS4_14ComposedLayoutINS4_7SwizzleILi2ELi4ELi3EEENS4_18smem_ptr_flag_bitsILi4EEENSO_INS5_IJNSA_ILi8EEESI_EEENS5_IJSI_SD_EEEEEEENSO_INS5_IJNS5_IJNS5_IJSQ_SD_EEEST_EEESD_NS5_IJSD_SB_EEEEEENS5_IJNS5_IJNS5_IJST_SZ_EEESY_EEESX_NS5_IJSC_SZ_EEEEEEEEEEEvNS4_8identityENS5_IJNS4_18SM100_TMA_2SM_LOADES1J_EEES24_vS25_EENS_8epilogue10collective18CollectiveEpilogueINS29_23Sm100TmaWarpSpecializedILi3ELi2ELi32ELb1ELb0EEEJNS5_IJSI_SH_SI_EEENS5_IJNSO_ISI_SD_EENSO_ISP_SD_EEEEENS_10bfloat16_tESN_S2I_SN_NS29_6fusion15FusionCallbacksIS2D_NS2J_17LinearCombinationIS2I_fS2I_fLNS_15FloatRoundStyleE2EEES2E_S2H_JEEENS4_5SM1004TMEM4LOAD26SM100_TMEM_LOAD_32dp32b32xENS4_13SM90_TMA_LOADENS1L_IS1N_NS1O_ILi16EEENSO_INS5_IJS1Q_SP_EEENS5_IJSP_SD_EEEEEEENS4_39AutoVectorizingCopyWithAssumedAlignmentILi128EEENS4_14SM90_TMA_STOREES2Y_S30_S30_EEEvvEEEEvNT_6ParamsE,"ax",@progbits
	.align	128
.text._ZN7cutlass13device_kernelINS_4gemm6kernel13GemmUniversalIN4cute5tupleIJiiiiEEENS1_10collective13CollectiveMmaINS1_46MainloopSm100TmaUmmaWarpSpecializedBlockScaledILi16ELi2ELi2ENS5_IJNS4_1CILi2EEENSA_ILi4EEENSA_ILi1EEEEEEEENS5_IJNSA_ILi256EEENSA_ILi64EEENSA_ILi128EEEEEENS5_IJNS_12float_e2m1_tENS_13float_ue4m3_tEEEENS5_IJNS5_IJlSD_lEEENS4_6LayoutINS5_IJNS5_IJNS5_IJNSA_ILi32EEESC_EEEiEEENS5_IJNS5_IJNSA_ILi16EEESC_EEEiEEENS5_IJSD_iEEEEEENS5_IJSU_NS5_IJNS5_IJNSA_ILi0EEESD_EEENSA_ILi512EEEEEENS5_IJSX_iEEEEEEEEEEESM_S14_NS4_8TiledMMAINS4_8MMA_AtomIJNS4_23SM100_MMA_MXF4_2x1SM_SSISK_SK_fSL_Li256ELi64ELi16ELNS4_4UMMA5MajorE0ELS19_0ELNS18_7ScaleInE0ELS1A_0EEEEEENSO_INS5_IJSD_SD_SD_EEENS5_IJSX_SX_SX_EEEEENS5_IJNS4_10UnderscoreES1G_S1G_EEEEENS5_IJNS4_28SM100_TMA_2SM_LOAD_MULTICASTES1J_EEENS5_IJNS4_14ComposedLayoutINS4_7SwizzleILi2ELi4ELi3EEENS4_18smem_ptr_flag_bitsILi4EEENSO_INS5_IJNSA_ILi8EEESI_EEENS5_IJSI_SD_EEEEEEENSO_INS5_IJNS5_IJNS5_IJSQ_SD_EEEST_EEESD_NS5_IJSD_SB_EEEEEENS5_IJNS5_IJNS5_IJST_SZ_EEESY_EEESX_NS5_IJSC_SZ_EEEEEEEEEEEvNS4_8identityENS5_IJNS4_18SM100_TMA_2SM_LOADES1J_EEES24_vS25_EENS_8epilogue10collective18CollectiveEpilogueINS29_23Sm100TmaWarpSpecializedILi3ELi2ELi32ELb1ELb0EEEJNS5_IJSI_SH_SI_EEENS5_IJNSO_ISI_SD_EENSO_ISP_SD_EEEEENS_10bfloat16_tESN_S2I_SN_NS29_6fusion15FusionCallbacksIS2D_NS2J_17LinearCombinationIS2I_fS2I_fLNS_15FloatRoundStyleE2EEES2E_S2H_JEEENS4_5SM1004TMEM4LOAD26SM100_TMEM_LOAD_32dp32b32xENS4_13SM90_TMA_LOADENS1L_IS1N_NS1O_ILi16EEENSO_INS5_IJS1Q_SP_EEENS5_IJSP_SD_EEEEEEENS4_39AutoVectorizingCopyWithAssumedAlignmentILi128EEENS4_14SM90_TMA_STOREES2Y_S30_S30_EEEvvEEEEvNT_6ParamsE:
        .type           _ZN7cutlass13device_kernelINS_4gemm6kernel13GemmUniversalIN4cute5tupleIJiiiiEEENS1_10collective13CollectiveMmaINS1_46MainloopSm100TmaUmmaWarpSpecializedBlockScaledILi16ELi2ELi2ENS5_IJNS4_1CILi2EEENSA_ILi4EEENSA_ILi1EEEEEEEENS5_IJNSA_ILi256EEENSA_ILi64EEENSA_ILi128EEEEEENS5_IJNS_12float_e2m1_tENS_13float_ue4m3_tEEEENS5_IJNS5_IJlSD_lEEENS4_6LayoutINS5_IJNS5_IJNS5_IJNSA_ILi32EEESC_EEEiEEENS5_IJNS5_IJNSA_ILi16EEESC_EEEiEEENS5_IJSD_iEEEEEENS5_IJSU_NS5_IJNS5_IJNSA_ILi0EEESD_EEENSA_ILi512EEEEEENS5_IJSX_iEEEEEEEEEEESM_S14_NS4_8TiledMMAINS4_8MMA_AtomIJNS4_23SM100_MMA_MXF4_2x1SM_SSISK_SK_fSL_Li256ELi64ELi16ELNS4_4UMMA5MajorE0ELS19_0ELNS18_7ScaleInE0ELS1A_0EEEEEENSO_INS5_IJSD_SD_SD_EEENS5_IJSX_SX_SX_EEEEENS5_IJNS4_10UnderscoreES1G_S1G_EEEEENS5_IJNS4_28SM100_TMA_2SM_LOAD_MULTICASTES1J_EEENS5_IJNS4_14ComposedLayoutINS4_7SwizzleILi2ELi4ELi3EEENS4_18smem_ptr_flag_bitsILi4EEENSO_INS5_IJNSA_ILi8EEESI_EEENS5_IJSI_SD_EEEEEEENSO_INS5_IJNS5_IJNS5_IJSQ_SD_EEEST_EEESD_NS5_IJSD_SB_EEEEEENS5_IJNS5_IJNS5_IJST_SZ_EEESY_EEESX_NS5_IJSC_SZ_EEEEEEEEEEEvNS4_8identityENS5_IJNS4_18SM100_TMA_2SM_LOADES1J_EEES24_vS25_EENS_8epilogue10collective18CollectiveEpilogueINS29_23Sm100TmaWarpSpecializedILi3ELi2ELi32ELb1ELb0EEEJNS5_IJSI_SH_SI_EEENS5_IJNSO_ISI_SD_EENSO_ISP_SD_EEEEENS_10bfloat16_tESN_S2I_SN_NS29_6fusion15FusionCallbacksIS2D_NS2J_17LinearCombinationIS2I_fS2I_fLNS_15FloatRoundStyleE2EEES2E_S2H_JEEENS4_5SM1004TMEM4LOAD26SM100_TMEM_LOAD_32dp32b32xENS4_13SM90_TMA_LOADENS1L_IS1N_NS1O_ILi16EEENSO_INS5_IJS1Q_SP_EEENS5_IJSP_SD_EEEEEEENS4_39AutoVectorizingCopyWithAssumedAlignmentILi128EEENS4_14SM90_TMA_STOREES2Y_S30_S30_EEEvvEEEEvNT_6ParamsE,@function
        .size           _ZN7cutlass13device_kernelINS_4gemm6kernel13GemmUniversalIN4cute5tupleIJiiiiEEENS1_10collective13CollectiveMmaINS1_46MainloopSm100TmaUmmaWarpSpecializedBlockScaledILi16ELi2ELi2ENS5_IJNS4_1CILi2EEENSA_ILi4EEENSA_ILi1EEEEEEEENS5_IJNSA_ILi256EEENSA_ILi64EEENSA_ILi128EEEEEENS5_IJNS_12float_e2m1_tENS_13float_ue4m3_tEEEENS5_IJNS5_IJlSD_lEEENS4_6LayoutINS5_IJNS5_IJNS5_IJNSA_ILi32EEESC_EEEiEEENS5_IJNS5_IJNSA_ILi16EEESC_EEEiEEENS5_IJSD_iEEEEEENS5_IJSU_NS5_IJNS5_IJNSA_ILi0EEESD_EEENSA_ILi512EEEEEENS5_IJSX_iEEEEEEEEEEESM_S14_NS4_8TiledMMAINS4_8MMA_AtomIJNS4_23SM100_MMA_MXF4_2x1SM_SSISK_SK_fSL_Li256ELi64ELi16ELNS4_4UMMA5MajorE0ELS19_0ELNS18_7ScaleInE0ELS1A_0EEEEEENSO_INS5_IJSD_SD_SD_EEENS5_IJSX_SX_SX_EEEEENS5_IJNS4_10UnderscoreES1G_S1G_EEEEENS5_IJNS4_28SM100_TMA_2SM_LOAD_MULTICASTES1J_EEENS5_IJNS4_14ComposedLayoutINS4_7SwizzleILi2ELi4ELi3EEENS4_18smem_ptr_flag_bitsILi4EEENSO_INS5_IJNSA_ILi8EEESI_EEENS5_IJSI_SD_EEEEEEENSO_INS5_IJNS5_IJNS5_IJSQ_SD_EEEST_EEESD_NS5_IJSD_SB_EEEEEENS5_IJNS5_IJNS5_IJST_SZ_EEESY_EEESX_NS5_IJSC_SZ_EEEEEEEEEEEvNS4_8identityENS5_IJNS4_18SM100_TMA_2SM_LOADES1J_EEES24_vS25_EENS_8epilogue10collective18CollectiveEpilogueINS29_23Sm100TmaWarpSpecializedILi3ELi2ELi32ELb1ELb0EEEJNS5_IJSI_SH_SI_EEENS5_IJNSO_ISI_SD_EENSO_ISP_SD_EEEEENS_10bfloat16_tESN_S2I_SN_NS29_6fusion15FusionCallbacksIS2D_NS2J_17LinearCombinationIS2I_fS2I_fLNS_15FloatRoundStyleE2EEES2E_S2H_JEEENS4_5SM1004TMEM4LOAD26SM100_TMEM_LOAD_32dp32b32xENS4_13SM90_TMA_LOADENS1L_IS1N_NS1O_ILi16EEENSO_INS5_IJS1Q_SP_EEENS5_IJSP_SD_EEEEEEENS4_39AutoVectorizingCopyWithAssumedAlignmentILi128EEENS4_14SM90_TMA_STOREES2Y_S30_S30_EEEvvEEEEvNT_6ParamsE,(.L_x_212 - _ZN7cutlass13device_kernelINS_4gemm6kernel13GemmUniversalIN4cute5tupleIJiiiiEEENS1_10collective13CollectiveMmaINS1_46MainloopSm100TmaUmmaWarpSpecializedBlockScaledILi16ELi2ELi2ENS5_IJNS4_1CILi2EEENSA_ILi4EEENSA_ILi1EEEEEEEENS5_IJNSA_ILi256EEENSA_ILi64EEENSA_ILi128EEEEEENS5_IJNS_12float_e2m1_tENS_13float_ue4m3_tEEEENS5_IJNS5_IJlSD_lEEENS4_6LayoutINS5_IJNS5_IJNS5_IJNSA_ILi32EEESC_EEEiEEENS5_IJNS5_IJNSA_ILi16EEESC_EEEiEEENS5_IJSD_iEEEEEENS5_IJSU_NS5_IJNS5_IJNSA_ILi0EEESD_EEENSA_ILi512EEEEEENS5_IJSX_iEEEEEEEEEEESM_S14_NS4_8TiledMMAINS4_8MMA_AtomIJNS4_23SM100_MMA_MXF4_2x1SM_SSISK_SK_fSL_Li256ELi64ELi16ELNS4_4UMMA5MajorE0ELS19_0ELNS18_7ScaleInE0ELS1A_0EEEEEENSO_INS5_IJSD_SD_SD_EEENS5_IJSX_SX_SX_EEEEENS5_IJNS4_10UnderscoreES1G_S1G_EEEEENS5_IJNS4_28SM100_TMA_2SM_LOAD_MULTICASTES1J_EEENS5_IJNS4_14ComposedLayoutINS4_7SwizzleILi2ELi4ELi3EEENS4_18smem_ptr_flag_bitsILi4EEENSO_INS5_IJNSA_ILi8EEESI_EEENS5_IJSI_SD_EEEEEEENSO_INS5_IJNS5_IJNS5_IJSQ_SD_EEEST_EEESD_NS5_IJSD_SB_EEEEEENS5_IJNS5_IJNS5_IJST_SZ_EEESY_EEESX_NS5_IJSC_SZ_EEEEEEEEEEEvNS4_8identityENS5_IJNS4_18SM100_TMA_2SM_LOADES1J_EEES24_vS25_EENS_8epilogue10collective18CollectiveEpilogueINS29_23Sm100TmaWarpSpecializedILi3ELi2ELi32ELb1ELb0EEEJNS5_IJSI_SH_SI_EEENS5_IJNSO_ISI_SD_EENSO_ISP_SD_EEEEENS_10bfloat16_tESN_S2I_SN_NS29_6fusion15FusionCallbacksIS2D_NS2J_17LinearCombinationIS2I_fS2I_fLNS_15FloatRoundStyleE2EEES2E_S2H_JEEENS4_5SM1004TMEM4LOAD26SM100_TMEM_LOAD_32dp32b32xENS4_13SM90_TMA_LOADENS1L_IS1N_NS1O_ILi16EEENSO_INS5_IJS1Q_SP_EEENS5_IJSP_SD_EEEEEEENS4_39AutoVectorizingCopyWithAssumedAlignmentILi128EEENS4_14SM90_TMA_STOREES2Y_S30_S30_EEEvvEEEEvNT_6ParamsE)
        .other          _ZN7cutlass13device_kernelINS_4gemm6kernel13GemmUniversalIN4cute5tupleIJiiiiEEENS1_10collective13CollectiveMmaINS1_46MainloopSm100TmaUmmaWarpSpecializedBlockScaledILi16ELi2ELi2ENS5_IJNS4_1CILi2EEENSA_ILi4EEENSA_ILi1EEEEEEEENS5_IJNSA_ILi256EEENSA_ILi64EEENSA_ILi128EEEEEENS5_IJNS_12float_e2m1_tENS_13float_ue4m3_tEEEENS5_IJNS5_IJlSD_lEEENS4_6LayoutINS5_IJNS5_IJNS5_IJNSA_ILi32EEESC_EEEiEEENS5_IJNS5_IJNSA_ILi16EEESC_EEEiEEENS5_IJSD_iEEEEEENS5_IJSU_NS5_IJNS5_IJNSA_ILi0EEESD_EEENSA_ILi512EEEEEENS5_IJSX_iEEEEEEEEEEESM_S14_NS4_8TiledMMAINS4_8MMA_AtomIJNS4_23SM100_MMA_MXF4_2x1SM_SSISK_SK_fSL_Li256ELi64ELi16ELNS4_4UMMA5MajorE0ELS19_0ELNS18_7ScaleInE0ELS1A_0EEEEEENSO_INS5_IJSD_SD_SD_EEENS5_IJSX_SX_SX_EEEEENS5_IJNS4_10UnderscoreES1G_S1G_EEEEENS5_IJNS4_28SM100_TMA_2SM_LOAD_MULTICASTES1J_EEENS5_IJNS4_14ComposedLayoutINS4_7SwizzleILi2ELi4ELi3EEENS4_18smem_ptr_flag_bitsILi4EEENSO_INS5_IJNSA_ILi8EEESI_EEENS5_IJSI_SD_EEEEEEENSO_INS5_IJNS5_IJNS5_IJSQ_SD_EEEST_EEESD_NS5_IJSD_SB_EEEEEENS5_IJNS5_IJNS5_IJST_SZ_EEESY_EEESX_NS5_IJSC_SZ_EEEEEEEEEEEvNS4_8identityENS5_IJNS4_18SM100_TMA_2SM_LOADES1J_EEES24_vS25_EENS_8epilogue10collective18CollectiveEpilogueINS29_23Sm100TmaWarpSpecializedILi3ELi2ELi32ELb1ELb0EEEJNS5_IJSI_SH_SI_EEENS5_IJNSO_ISI_SD_EENSO_ISP_SD_EEEEENS_10bfloat16_tESN_S2I_SN_NS29_6fusion15FusionCallbacksIS2D_NS2J_17LinearCombinationIS2I_fS2I_fLNS_15FloatRoundStyleE2EEES2E_S2H_JEEENS4_5SM1004TMEM4LOAD26SM100_TMEM_LOAD_32dp32b32xENS4_13SM90_TMA_LOADENS1L_IS1N_NS1O_ILi16EEENSO_INS5_IJS1Q_SP_EEENS5_IJSP_SD_EEEEEEENS4_39AutoVectorizingCopyWithAssumedAlignmentILi128EEENS4_14SM90_TMA_STOREES2Y_S30_S30_EEEvvEEEEvNT_6ParamsE,@"STO_CUDA_ENTRY STV_DEFAULT"
_ZN7cutlass13device_kernelINS_4gemm6kernel13GemmUniversalIN4cute5tupleIJiiiiEEENS1_10collective13CollectiveMmaINS1_46MainloopSm100TmaUmmaWarpSpecializedBlockScaledILi16ELi2ELi2ENS5_IJNS4_1CILi2EEENSA_ILi4EEENSA_ILi1EEEEEEEENS5_IJNSA_ILi256EEENSA_ILi64EEENSA_ILi128EEEEEENS5_IJNS_12float_e2m1_tENS_13float_ue4m3_tEEEENS5_IJNS5_IJlSD_lEEENS4_6LayoutINS5_IJNS5_IJNS5_IJNSA_ILi32EEESC_EEEiEEENS5_IJNS5_IJNSA_ILi16EEESC_EEEiEEENS5_IJSD_iEEEEEENS5_IJSU_NS5_IJNS5_IJNSA_ILi0EEESD_EEENSA_ILi512EEEEEENS5_IJSX_iEEEEEEEEEEESM_S14_NS4_8TiledMMAINS4_8MMA_AtomIJNS4_23SM100_MMA_MXF4_2x1SM_SSISK_SK_fSL_Li256ELi64ELi16ELNS4_4UMMA5MajorE0ELS19_0ELNS18_7ScaleInE0ELS1A_0EEEEEENSO_INS5_IJSD_SD_SD_EEENS5_IJSX_SX_SX_EEEEENS5_IJNS4_10UnderscoreES1G_S1G_EEEEENS5_IJNS4_28SM100_TMA_2SM_LOAD_MULTICASTES1J_EEENS5_IJNS4_14ComposedLayoutINS4_7SwizzleILi2ELi4ELi3EEENS4_18smem_ptr_flag_bitsILi4EEENSO_INS5_IJNSA_ILi8EEESI_EEENS5_IJSI_SD_EEEEEEENSO_INS5_IJNS5_IJNS5_IJSQ_SD_EEEST_EEESD_NS5_IJSD_SB_EEEEEENS5_IJNS5_IJNS5_IJST_SZ_EEESY_EEESX_NS5_IJSC_SZ_EEEEEEEEEEEvNS4_8identityENS5_IJNS4_18SM100_TMA_2SM_LOADES1J_EEES24_vS25_EENS_8epilogue10collective18CollectiveEpilogueINS29_23Sm100TmaWarpSpecializedILi3ELi2ELi32ELb1ELb0EEEJNS5_IJSI_SH_SI_EEENS5_IJNSO_ISI_SD_EENSO_ISP_SD_EEEEENS_10bfloat16_tESN_S2I_SN_NS29_6fusion15FusionCallbacksIS2D_NS2J_17LinearCombinationIS2I_fS2I_fLNS_15FloatRoundStyleE2EEES2E_S2H_JEEENS4_5SM1004TMEM4LOAD26SM100_TMEM_LOAD_32dp32b32xENS4_13SM90_TMA_LOADENS1L_IS1N_NS1O_ILi16EEENSO_INS5_IJS1Q_SP_EEENS5_IJSP_SD_EEEEEEENS4_39AutoVectorizingCopyWithAssumedAlignmentILi128EEENS4_14SM90_TMA_STOREES2Y_S30_S30_EEEvvEEEEvNT_6ParamsE:
[----:B------:R-:W1:Y:S01]  /*0000*/  LDC R1, c[0x0][0x37c] ;  /* 0x0000df00ff017b82 */ /* 0x000e620000000800 */
[----:B------:R-:W2:Y:S01]  /*0010*/  S2R R95, SR_TID.X ;  /* 0x00000000005f7919 */ /* 0x000ea20000002100 */
[----:B------:R-:W3:Y:S06]  /*0020*/  LDCU.64 UR12, c[0x0][0xc90] ;  /* 0x00019200ff0c77ac */ /* 0x000eec0008000a00 */
[----:B------:R-:W4:Y:S01]  /*0030*/  S2UR UR57, SR_CgaCtaId ;  /* 0x00000000003979c3 */ /* 0x000f220000008800 */
[----:B------:R-:W-:Y:S02]  /*0040*/  PRMT R88, RZ, 0x7610, R88 ;  /* 0x00007610ff587816 */ /* 0x000fe40000000058 */
[----:B------:R-:W-:-:S02]  /*0050*/  ELECT P0, URZ, PT ;  /* 0x0000000000ff782f */ /* 0x000fc40003800000 */
[----:B---3--:R-:W-:-:S04]  /*0060*/  ISETP.NE.U32.AND P1, PT, RZ, UR12, PT ;  /* 0x0000000cff007c0c */ /* 0x008fc8000bf25070 */
[----:B------:R-:W-:Y:S01]  /*0070*/  ISETP.NE.AND.EX P2, PT, RZ, UR13, PT, P1 ;  /* 0x0000000dff007c0c */ /* 0x000fe2000bf45310 */
[----:B----4-:R-:W-:Y:S02]  /*0080*/  ULOP3.LUT UR55, UR57, 0x1, URZ, 0xc0, !UPT ;  /* 0x0000000139377892 */ /* 0x010fe4000f8ec0ff */
[----:B------:R-:W-:Y:S01]  /*0090*/  ULOP3.LUT UR56, UR57, 0x1, URZ, 0x3c, !UPT ;  /* 0x0000000139387892 */ /* 0x000fe2000f8e3cff */
[----:B--2---:R-:W-:-:S05]  /*00a0*/  SHF.R.U32.HI R89, RZ, 0x5, R95 ;  /* 0x00000005ff597819 */ /* 0x004fca000001165f */
[----:B------:R-:W2:Y:S02]  /*00b0*/  SHFL.IDX PT, R0, R89, RZ, 0x1f ;  /* 0x00001fff59007589 */ /* 0x000ea400000e0000 */
[----:B--2---:R-:W-:Y:S02]  /*00c0*/  R2UR UR19, R0 ;  /* 0x00000000001372ca */ /* 0x004fe400000e0000 */
[----:B-1----:R-:W-:Y:S05]  /*00d0*/  @P2 BRA `(.L_x_0) ;  /* 0x0000000000302947 */ /* 0x002fea0003800000 */
[----:B------:R-:W1:Y:S02]  /*00e0*/  LDCU.64 UR4, c[0x0][0xc88] ;  /* 0x00019100ff0477ac */ /* 0x000e640008000a00 */
[----:B-1----:R-:W-:-:S04]  /*00f0*/  UISETP.NE.U32.AND UP0, UPT, UR4, URZ, UPT ;  /* 0x000000ff0400728c */ /* 0x002fc8000bf05070 */
[----:B------:R-:W-:-:S09]  /*0100*/  UISETP.NE.AND.EX UP0, UPT, UR5, URZ, UPT, UP0 ;  /* 0x000000ff0500728c */ /* 0x000fd2000bf05300 */
[----:B------:R-:W-:Y:S05]  /*0110*/  BRA.U !UP0, `(.L_x_1) ;  /* 0x0000000108147547 */ /* 0x000fea000b800000 */
[----:B------:R-:W1:Y:S01]  /*0120*/  LDC.64 R2, c[0x0][0xc88] ;  /* 0x00032200ff027b82 */ /* 0x000e620000000a00 */
[----:B------:R-:W1:Y:S02]  /*0130*/  LDCU.64 UR4, c[0x0][0x358] ;  /* 0x00006b00ff0477ac */ /* 0x000e640008000a00 */
[----:B-1----:R1:W5:Y:S01]  /*0140*/  LDG.E R41, desc[UR4][R2.64] ;  /* 0x0000000402297981 */ /* 0x002362000c1e1900 */
[----:B------:R-:W-:Y:S01]  /*0150*/  HFMA2 R88, -RZ, RZ, 0, 5.9604644775390625e-08 ;  /* 0x00000001ff587431 */ /* 0x000fe200000001ff */
[----:B------:R-:W-:Y:S05]  /*0160*/  BRA `(.L_x_0) ;  /* 0x00000000000c7947 */ /* 0x000fea0003800000 */
.L_x_1:
[----:B------:R-:W1:Y:S01]  /*0170*/  LDCU UR4, c[0x0][0xc80] ;  /* 0x00019000ff0477ac */ /* 0x000e620008000800 */
[----:B------:R-:W-:Y:S01]  /*0180*/  HFMA2 R88, -RZ, RZ, 0, 5.9604644775390625e-08 ;  /* 0x00000001ff587431 */ /* 0x000fe200000001ff */
[----:B-1----:R-:W-:-:S07]  /*0190*/  MOV R41, UR4 ;  /* 0x0000000400297c02 */ /* 0x002fce0008000f00 */
.L_x_0:
[----:B------:R-:W2:Y:S02]  /*01a0*/  LDCU.64 UR4, c[0x0][0xcb0] ;  /* 0x00019600ff0477ac */ /* 0x000ea40008000a00 */
[----:B--2---:R-:W-:-:S04]  /*01b0*/  UISETP.NE.U32.AND UP0, UPT, UR4, URZ, UPT ;  /* 0x000000ff0400728c */ /* 0x004fc8000bf05070 */
[----:B------:R-:W-:-:S09]  /*01c0*/  UISETP.NE.AND.EX UP0, UPT, UR5, URZ, UPT, UP0 ;  /* 0x000000ff0500728c */ /* 0x000fd2000bf05300 */
[----:B------:R-:W-:Y:S05]  /*01d0*/  BRA.U UP0, `(.L_x_2) ;  /* 0x0000000100287547 */ /* 0x000fea000b800000 */
[----:B------:R-:W2:Y:S02]  /*01e0*/  LDCU.64 UR4, c[0x0][0xca8] ;  /* 0x00019500ff0477ac */ /* 0x000ea40008000a00 */
[----:B--2---:R-:W-:-:S04]  /*01f0*/  UISETP.NE.U32.AND UP0, UPT, UR4, URZ, UPT ;  /* 0x000000ff0400728c */ /* 0x004fc8000bf05070 */
[----:B------:R-:W-:-:S09]  /*0200*/  UISETP.NE.AND.EX UP0, UPT, UR5, URZ, UPT, UP0 ;  /* 0x000000ff0500728c */ /* 0x000fd2000bf05300 */
[----:B------:R-:W-:Y:S05]  /*0210*/  BRA.U !UP0, `(.L_x_3) ;  /* 0x0000000108107547 */ /* 0x000fea000b800000 */
[----:B------:R-:W2:Y:S01]  /*0220*/  LDC.64 R38, c[0x0][0xca8] ;  /* 0x00032a00ff267b82 */ /* 0x000ea20000000a00 */
[----:B------:R-:W2:Y:S02]  /*0230*/  LDCU.64 UR4, c[0x0][0x358] ;  /* 0x00006b00ff0477ac */ /* 0x000ea40008000a00 */
[----:B--2---:R2:W5:Y:S01]  /*0240*/  LDG.E R38, desc[UR4][R38.64] ;  /* 0x0000000426267981 */ /* 0x004562000c1e1900 */
[----:B------:R-:W-:Y:S05]  /*0250*/  BRA `(.L_x_2) ;  /* 0x0000000000087947 */ /* 0x000fea0003800000 */
.L_x_3:
[----:B------:R-:W2:Y:S02]  /*0260*/  LDCU UR4, c[0x0][0xca0] ;  /* 0x00019400ff0477ac */ /* 0x000ea40008000800 */
[----:B--2---:R-:W-:Y:S02]  /*0270*/  MOV R38, UR4 ;  /* 0x0000000400267c02 */ /* 0x004fe40008000f00 */
.L_x_2:
[----:B------:R-:W-:Y:S01]  /*0280*/  IMAD.U32 R0, RZ, RZ, UR19 ;  /* 0x00000013ff007e24 */ /* 0x000fe2000f8e00ff */
[----:B------:R-:W-:Y:S04]  /*0290*/  BSSY.RECONVERGENT B0, `(.L_x_4) ;  /* 0x0000012000007945 */ /* 0x000fe80003800200 */
[C---:B------:R-:W-:Y:S02]  /*02a0*/  ISETP.NE.OR P3, PT, R0.reuse, 0x1, !P0 ;  /* 0x000000010000780c */ /* 0x040fe40004765670 */
[----:B------:R-:W-:-:S11]  /*02b0*/  ISETP.NE.OR P2, PT, R0, 0x3, !P0 ;  /* 0x000000030000780c */ /* 0x000fd60004745670 */
[----:B------:R-:W-:Y:S05]  /*02c0*/  @P3 BRA `(.L_x_5) ;  /* 0x0000000000383947 */ /* 0x000fea0003800000 */
[----:B------:R-:W3:Y:S02]  /*02d0*/  LDCU.64 UR4, c[0x0][0x348] ;  /* 0x00006900ff0477ac */ /* 0x000ee40008000a00 */
[----:B---3--:R-:W-:Y:S02]  /*02e0*/  UIADD3 UR10, UP3, UPT, UR4, 0x80, URZ ;  /* 0x00000080040a7890 */ /* 0x008fe4000ff7e0ff */
[----:B------:R-:W-:Y:S02]  /*02f0*/  UIADD3 UR8, UP2, UPT, UR4, 0x180, URZ ;  /* 0x0000018004087890 */ /* 0x000fe4000ff5e0ff */
[----:B------:R-:W-:Y:S02]  /*0300*/  UIADD3 UR6, UP1, UPT, UR4, 0x280, URZ ;  /* 0x0000028004067890 */ /* 0x000fe4000ff3e0ff */
[----:B------:R-:W-:Y:S02]  /*0310*/  UIADD3 UR4, UP0, UPT, UR4, 0x380, URZ ;  /* 0x0000038004047890 */ /* 0x000fe4000ff1e0ff */
[----:B------:R-:W-:-:S02]  /*0320*/  UIADD3.X UR11, UPT, UPT, URZ, UR5, URZ, UP3, !UPT ;  /* 0x00000005ff0b7290 */ /* 0x000fc40009ffe4ff */
[----:B------:R-:W-:Y:S02]  /*0330*/  UIADD3.X UR9, UPT, UPT, URZ, UR5, URZ, UP2, !UPT ;  /* 0x00000005ff097290 */ /* 0x000fe400097fe4ff */
[----:B------:R-:W-:Y:S02]  /*0340*/  UIADD3.X UR7, UPT, UPT, URZ, UR5, URZ, UP1, !UPT ;  /* 0x00000005ff077290 */ /* 0x000fe40008ffe4ff */
[----:B------:R-:W-:-:S03]  /*0350*/  UIADD3.X UR5, UPT, UPT, URZ, UR5, URZ, UP0, !UPT ;  /* 0x00000005ff057290 */ /* 0x000fc600087fe4ff */
[----:B------:R3:W-:Y:S02]  /*0360*/  UTMACCTL.PF [UR10] ;  /* 0x000000000a0079b9 */ /* 0x0007e40008040000 */
[----:B------:R3:W-:Y:S02]  /*0370*/  UTMACCTL.PF [UR8] ;  /* 0x00000000080079b9 */ /* 0x0007e40008040000 */
[----:B------:R3:W-:Y:S02]  /*0380*/  UTMACCTL.PF [UR6] ;  /* 0x00000000060079b9 */ /* 0x0007e40008040000 */
[----:B------:R3:W-:Y:S02]  /*0390*/  UTMACCTL.PF [UR4] ;  /* 0x00000000040079b9 */ /* 0x0007e40008040000 */
[----:B---3--:R-:W-:Y:S01]  /*03a0*/  NOP ;  /* 0x0000000000007918 */ /* 0x008fe20000000000 */
.L_x_5:
[----:B------:R-:W-:Y:S05]  /*03b0*/  BSYNC.RECONVERGENT B0 ;  /* 0x0000000000007941 */ /* 0x000fea0003800200 */
.L_x_4:
[----:B------:R-:W-:Y:S04]  /*03c0*/  BSSY.RECONVERGENT B0, `(.L_x_6) ;  /* 0x000000a000007945 */ /* 0x000fe80003800200 */
[----:B------:R-:W-:Y:S05]  /*03d0*/  @P2 BRA `(.L_x_7) ;  /* 0x0000000000202947 */ /* 0x000fea0003800000 */
[----:B------:R-:W3:Y:S02]  /*03e0*/  LDCU.64 UR4, c[0x0][0x348] ;  /* 0x00006900ff0477ac */ /* 0x000ee40008000a00 */
[----:B---3--:R-:W-:Y:S02]  /*03f0*/  UIADD3 UR6, UP1, UPT, UR4, 0x980, URZ ;  /* 0x0000098004067890 */ /* 0x008fe4000ff3e0ff */
[----:B------:R-:W-:Y:S02]  /*0400*/  UIADD3 UR4, UP0, UPT, UR4, 0xa80, URZ ;  /* 0x00000a8004047890 */ /* 0x000fe4000ff1e0ff */
[----:B------:R-:W-:Y:S02]  /*0410*/  UIADD3.X UR7, UPT, UPT, URZ, UR5, URZ, UP1, !UPT ;  /* 0x00000005ff077290 */ /* 0x000fe40008ffe4ff */
[----:B------:R-:W-:-:S07]  /*0420*/  UIADD3.X UR5, UPT, UPT, URZ, UR5, URZ, UP0, !UPT ;  /* 0x00000005ff057290 */ /* 0x000fce00087fe4ff */
[----:B------:R3:W-:Y:S02]  /*0430*/  UTMACCTL.PF [UR6] ;  /* 0x00000000060079b9 */ /* 0x0007e40008040000 */
[----:B------:R3:W-:Y:S02]  /*0440*/  UTMACCTL.PF [UR4] ;  /* 0x00000000040079b9 */ /* 0x0007e40008040000 */
[----:B---3--:R-:W-:Y:S01]  /*0450*/  NOP ;  /* 0x0000000000007918 */ /* 0x008fe20000000000 */
.L_x_7:
[----:B------:R-:W-:Y:S05]  /*0460*/  BSYNC.RECONVERGENT B0 ;  /* 0x0000000000007941 */ /* 0x000fea0003800200 */
.L_x_6:
[----:B------:R-:W3:Y:S01]  /*0470*/  LDCU.64 UR4, c[0x0][0xc88] ;  /* 0x00019100ff0477ac */ /* 0x000ee20008000a00 */
[----:B------:R-:W-:Y:S01]  /*0480*/  ISETP.NE.AND.EX P1, PT, RZ, UR13, PT, P1 ;  /* 0x0000000dff007c0c */ /* 0x000fe2000bf25310 */
[----:B------:R-:W-:Y:S01]  /*0490*/  UPLOP3.LUT UP4, UPT, UPT, UPT, UPT, 0x80, 0x8 ;  /* 0x000000000008789c */ /* 0x000fe20003f8f070 */
[----:B---3--:R-:W-:-:S04]  /*04a0*/  ISETP.NE.U32.AND P2, PT, RZ, UR4, PT ;  /* 0x00000004ff007c0c */ /* 0x008fc8000bf45070 */
[----:B------:R-:W-:-:S13]  /*04b0*/  ISETP.NE.AND.EX P2, PT, RZ, UR5, PT, P2 ;  /* 0x00000005ff007c0c */ /* 0x000fda000bf45320 */
[----:B------:R-:W-:Y:S05]  /*04c0*/  @P2 BRA P1, `(.L_x_8) ;  /* 0x0000000000282947 */ /* 0x000fea0000800000 */
[----:B------:R-:W-:Y:S01]  /*04d0*/  UISETP.NE.U32.AND UP0, UPT, UR12, URZ, UPT ;  /* 0x000000ff0c00728c */ /* 0x000fe2000bf05070 */
[----:B-----5:R-:W-:Y:S01]  /*04e0*/  FSETP.NEU.AND P1, PT, R41, RZ, PT ;  /* 0x000000ff2900720b */ /* 0x020fe20003f2d000 */
[----:B------:R-:W-:Y:S02]  /*04f0*/  UISETP.NE.U32.AND UP2, UPT, UR4, URZ, UPT ;  /* 0x000000ff0400728c */ /* 0x000fe4000bf45070 */
[----:B------:R-:W-:Y:S02]  /*0500*/  UISETP.NE.AND.EX UP1, UPT, UR13, URZ, UPT, UP0 ;  /* 0x000000ff0d00728c */ /* 0x000fe4000bf25300 */
[----:B------:R-:W-:-:S04]  /*0510*/  UISETP.NE.AND.EX UP0, UPT, UR5, URZ, UPT, UP2 ;  /* 0x000000ff0500728c */ /* 0x000fc8000bf05320 */
[----:B------:R-:W-:-:S04]  /*0520*/  USEL UR4, URZ, 0xffffffff, UP0 ;  /* 0xffffffffff047887 */ /* 0x000fc80008000000 */
[----:B------:R-:W-:Y:S01]  /*0530*/  VOTEU.ANY UP0, P1 ;  /* 0x0000000000ff7886 */ /* 0x000fe20000800100 */
[----:B------:R-:W-:-:S04]  /*0540*/  @!UP1 USEL UR4, URZ, 0xffffffff, UP0 ;  /* 0xffffffffff049887 */ /* 0x000fc80008000000 */
[----:B------:R-:W-:-:S04]  /*0550*/  ULOP3.LUT UR4, UR4, 0x1, URZ, 0xc0, !UPT ;  /* 0x0000000104047892 */ /* 0x000fc8000f8ec0ff */
[----:B------:R-:W-:-:S11]  /*0560*/  UISETP.NE.U32.AND UP4, UPT, UR4, 0x1, UPT ;  /* 0x000000010400788c */ /* 0x000fd6000bf85070 */
.L_x_8:
[----:B------:R-:W3:Y:S01]  /*0570*/  SHFL.IDX PT, R0, R89, RZ, 0x1f ;  /* 0x00001fff59007589 */ /* 0x000ee200000e0000 */
[----:B------:R-:W-:-:S04]  /*0580*/  UISETP.NE.AND UP0, UPT, UR19, 0x2, UPT ;  /* 0x000000021300788c */ /* 0x000fc8000bf05270 */
[----:B------:R-:W-:Y:S02]  /*0590*/  UISETP.EQ.AND UP1, UPT, UR55, URZ, !UP0 ;  /* 0x000000ff3700728c */ /* 0x000fe4000c722270 */
[----:B------:R-:W-:-:S04]  /*05a0*/  USEL UR48, URZ, 0x1, UP0 ;  /* 0x00000001ff307887 */ /* 0x000fc80008000000 */
[----:B------:R-:W-:Y:S02]  /*05b0*/  PLOP3.LUT P4, PT, P0, PT, UP1, 0x80, 0x8 ;  /* 0x000000000008781c */ /* 0x000fe4000078f018 */
[----:B---3--:R-:W-:-:S13]  /*05c0*/  ISETP.NE.AND P1, PT, R0, RZ, PT ;  /* 0x000000ff0000720c */ /* 0x008fda0003f25270 */
[----:B------:R-:W-:Y:S05]  /*05d0*/  @P1 BRA `(.L_x_9) ;  /* 0x0000000000c01947 */ /* 0x000fea0003800000 */
[----:B------:R-:W-:Y:S01]  /*05e0*/  ELECT P1, URZ, PT ;  /* 0x0000000000ff782f */ /* 0x000fe20003820000 */
[----:B------:R-:W-:-:S12]  /*05f0*/  BSSY.RECONVERGENT B0, `(.L_x_9) ;  /* 0x000002e000007945 */ /* 0x000fd80003800200 */
[----:B------:R-:W-:Y:S05]  /*0600*/  @!P1 BRA `(.L_x_10) ;  /* 0x0000000000b09947 */ /* 0x000fea0003800000 */
[----:B------:R-:W-:Y:S01]  /*0610*/  UMOV UR4, 0x400 ;  /* 0x0000040000047882 */ /* 0x000fe20000000000 */
[----:B------:R-:W-:Y:S01]  /*0620*/  UMOV UR8, 0x1 ;  /* 0x0000000100087882 */ /* 0x000fe20000000000 */
[----:B------:R-:W-:Y:S01]  /*0630*/  UMOV UR6, 0x4 ;  /* 0x0000000400067882 */ /* 0x000fe20000000000 */
[----:B------:R-:W-:Y:S02]  /*0640*/  ULEA UR4, UR57, UR4, 0x18 ;  /* 0x0000000439047291 */ /* 0x000fe4000f8ec0ff */
[----:B------:R-:W-:-:S04]  /*0650*/  UIADD3 UR8, UPT, UPT, -UR8, 0x100000, URZ ;  /* 0x0010000008087890 */ /* 0x000fc8000fffe1ff */
[----:B------:R-:W-:Y:S02]  /*0660*/  USHF.L.U32 UR9, UR8, 0xb, URZ ;  /* 0x0000000b08097899 */ /* 0x000fe400080006ff */
[----:B------:R-:W-:Y:S02]  /*0670*/  USHF.L.U32 UR8, UR8, 0x1, URZ ;  /* 0x0000000108087899 */ /* 0x000fe400080006ff */
[----:B------:R-:W-:-:S04]  /*0680*/  UIADD3 UR6, UPT, UPT, -UR6, 0x100000, URZ ;  /* 0x0010000006067890 */ /* 0x000fc8000fffe1ff */
[----:B------:R-:W-:Y:S02]  /*0690*/  USHF.L.U32 UR7, UR6, 0xb, URZ ;  /* 0x0000000b06077899 */ /* 0x000fe400080006ff */
[----:B------:R-:W-:Y:S01]  /*06a0*/  USHF.L.U32 UR6, UR6, 0x1, URZ ;  /* 0x0000000106067899 */ /* 0x000fe200080006ff */
[----:B------:R-:W3:Y:S03]  /*06b0*/  FENCE.VIEW.ASYNC.S ;  /* 0x00000000000073c6 */ /* 0x000ee60000000000 */
[----:B---3--:R3:W4:Y:S08]  /*06c0*/  SYNCS.EXCH.64 URZ, [UR4], UR8 ;  /* 0x0000000804ff75b2 */ /* 0x0087300008000100 */
[----:B------:R3:W1:Y:S01]  /*06d0*/  SYNCS.EXCH.64 URZ, [UR4+0x80], UR6 ;  /* 0x0000800604ff75b2 */ /* 0x0006620008000100 */
        /* <DEDUP_REMOVED lines=29> */
[----:B------:R3:W1:Y:S02]  /*08b0*/  SYNCS.EXCH.64 URZ, [UR4+0xf8], UR6 ;  /* 0x0000f80604ff75b2 */ /* 0x0006640008000100 */
[----:B---34-:R-:W-:Y:S01]  /*08c0*/  NOP ;  /* 0x0000000000007918 */ /* 0x018fe20000000000 */
.L_x_10:
[----:B------:R-:W-:Y:S05]  /*08d0*/  BSYNC.RECONVERGENT B0 ;  /* 0x0000000000007941 */ /* 0x000fea0003800200 */
.L_x_9:
[----:B------:R-:W3:Y:S01]  /*08e0*/  SHFL.IDX PT, R0, R89, RZ, 0x1f ;  /* 0x00001fff59007589 */ /* 0x000ee200000e0000 */
[----:B------:R-:W-:Y:S01]  /*08f0*/  NOP ;  /* 0x0000000000007918 */ /* 0x000fe20000000000 */
[----:B---3--:R-:W-:-:S13]  /*0900*/  ISETP.NE.AND P1, PT, R0, 0x1, PT ;  /* 0x000000010000780c */ /* 0x008fda0003f25270 */
[----:B------:R-:W-:Y:S05]  /*0910*/  @P1 BRA `(.L_x_11) ;  /* 0x00000000004c1947 */ /* 0x000fea0003800000 */
        /* <DEDUP_REMOVED lines=10> */
[----:B------:R-:W-:Y:S01]  /*09c0*/  ELECT P1, URZ, PT ;  /* 0x0000000000ff782f */ /* 0x000fe20003820000 */
[----:B------:R-:W3:Y:S02]  /*09d0*/  FENCE.VIEW.ASYNC.S ;  /* 0x00000000000073c6 */ /* 0x000ee40000000000 */
[----:B---3--:R3:W4:Y:S08]  /*09e0*/  SYNCS.EXCH.64 URZ, [UR4+0x100], UR8 ;  /* 0x0001000804ff75b2 */ /* 0x0087300008000100 */
[----:B------:R3:W1:Y:S01]  /*09f0*/  SYNCS.EXCH.64 URZ, [UR4+0x118], UR6 ;  /* 0x0001180604ff75b2 */ /* 0x0006620008000100 */
[----:B------:R3:W1:Y:S01]  /*0a00*/  SYNCS.EXCH.64 URZ, [UR4+0x108], UR8 ;  /* 0x0001080804ff75b2 */ /* 0x0006620008000100 */
[----:B------:R3:W1:Y:S01]  /*0a10*/  SYNCS.EXCH.64 URZ, [UR4+0x120], UR6 ;  /* 0x0001200604ff75b2 */ /* 0x0006620008000100 */
[----:B------:R3:W1:Y:S01]  /*0a20*/  SYNCS.EXCH.64 URZ, [UR4+0x110], UR8 ;  /* 0x0001100804ff75b2 */ /* 0x0006620008000100 */
[----:B------:R3:W1:Y:S01]  /*0a30*/  SYNCS.EXCH.64 URZ, [UR4+0x128], UR6 ;  /* 0x0001280604ff75b2 */ /* 0x0006620008000100 */
[----:B------:R-:W-:Y:S01]  /*0a40*/  NOP ;  /* 0x0000000000007918 */ /* 0x000fe20000000000 */
.L_x_11:
[----:B------:R-:W2:Y:S01]  /*0a50*/  SHFL.IDX PT, R0, R89, RZ, 0x1f ;  /* 0x00001fff59007589 */ /* 0x000ea200000e0000 */
[----:B------:R-:W-:Y:S01]  /*0a60*/  NOP ;  /* 0x0000000000007918 */ /* 0x000fe20000000000 */
[----:B--2---:R-:W-:-:S13]  /*0a70*/  ISETP.NE.AND P1, PT, R0, 0x3, PT ;  /* 0x000000030000780c */ /* 0x004fda0003f25270 */
[----:B------:R-:W-:Y:S05]  /*0a80*/  @P1 BRA `(.L_x_12) ;  /* 0x00000000002c1947 */ /* 0x000fea0003800000 */
[----:B---3--:R-:W-:Y:S01]  /*0a90*/  UMOV UR6, 0x400 ;  /* 0x0000040000067882 */ /* 0x008fe20000000000 */
[----:B------:R-:W-:Y:S01]  /*0aa0*/  UMOV UR4, 0x20 ;  /* 0x0000002000047882 */ /* 0x000fe20000000000 */
[----:B------:R-:W-:Y:S02]  /*0ab0*/  ULEA UR6, UR57, UR6, 0x18 ;  /* 0x0000000639067291 */ /* 0x000fe4000f8ec0ff */
[----:B------:R-:W-:-:S04]  /*0ac0*/  UIADD3 UR4, UPT, UPT, -UR4, 0x100000, URZ ;  /* 0x0010000004047890 */ /* 0x000fc8000fffe1ff */
[----:B------:R-:W-:Y:S02]  /*0ad0*/  USHF.L.U32 UR5, UR4, 0xb, URZ ;  /* 0x0000000b04057899 */ /* 0x000fe400080006ff */
[----:B------:R-:W-:Y:S01]  /*0ae0*/  USHF.L.U32 UR4, UR4, 0x1, URZ ;  /* 0x0000000104047899 */ /* 0x000fe200080006ff */
[----:B------:R-:W-:Y:S01]  /*0af0*/  ELECT P1, URZ, PT ;  /* 0x0000000000ff782f */ /* 0x000fe20003820000 */
[----:B------:R-:W2:Y:S10]  /*0b00*/  FENCE.VIEW.ASYNC.S ;  /* 0x00000000000073c6 */ /* 0x000eb40000000000 */
[----:B--2---:R2:W3:Y:S01]  /*0b10*/  SYNCS.EXCH.64 URZ, [UR6+0x130], UR4 ;  /* 0x0001300406ff75b2 */ /* 0x0044e20008000100 */
[----:B------:R2:W1:Y:S01]  /*0b20*/  SYNCS.EXCH.64 URZ, [UR6+0x138], UR4 ;  /* 0x0001380406ff75b2 */ /* 0x0004620008000100 */
[----:B------:R-:W-:Y:S01]  /*0b30*/  NOP ;  /* 0x0000000000007918 */ /* 0x000fe20000000000 */
.L_x_12:
[----:B------:R-:W4:Y:S01]  /*0b40*/  SHFL.IDX PT, R0, R89, RZ, 0x1f ;  /* 0x00001fff59007589 */ /* 0x000f2200000e0000 */
[----:B------:R-:W-:Y:S01]  /*0b50*/  NOP ;  /* 0x0000000000007918 */ /* 0x000fe20000000000 */
[----:B----4-:R-:W-:-:S13]  /*0b60*/  ISETP.NE.AND P1, PT, R0, 0x4, PT ;  /* 0x000000040000780c */ /* 0x010fda0003f25270 */
[----:B------:R-:W-:Y:S05]  /*0b70*/  @P1 BRA `(.L_x_13) ;  /* 0x0000000000481947 */ /* 0x000fea0003800000 */
[----:B--23--:R-:W-:Y:S01]  /*0b80*/  UMOV UR4, 0x720 ;  /* 0x0000072000047882 */ /* 0x00cfe20000000000 */
[----:B------:R-:W-:Y:S01]  /*0b90*/  UMOV UR6, 0x400 ;  /* 0x0000040000067882 */ /* 0x000fe20000000000 */
[----:B------:R-:W-:Y:S01]  /*0ba0*/  USEL UR4, UR4, 0x620, UP4 ;  /* 0x0000062004047887 */ /* 0x000fe2000a000000 */
        /* <DEDUP_REMOVED lines=9> */
[----:B------:R-:W2:Y:S02]  /*0c40*/  FENCE.VIEW.ASYNC.S ;  /* 0x00000000000073c6 */ /* 0x000ea40000000000 */
[----:B--2---:R4:W2:Y:S08]  /*0c50*/  SYNCS.EXCH.64 URZ, [UR6+0x140], UR8 ;  /* 0x0001400806ff75b2 */ /* 0x0048b00008000100 */
[----:B------:R4:W3:Y:S01]  /*0c60*/  SYNCS.EXCH.64 URZ, [UR6+0x150], UR4 ;  /* 0x0001500406ff75b2 */ /* 0x0008e20008000100 */
[----:B------:R4:W1:Y:S01]  /*0c70*/  SYNCS.EXCH.64 URZ, [UR6+0x148], UR8 ;  /* 0x0001480806ff75b2 */ /* 0x0008620008000100 */
[----:B------:R4:W1:Y:S02]  /*0c80*/  SYNCS.EXCH.64 URZ, [UR6+0x158], UR4 ;  /* 0x0001580406ff75b2 */ /* 0x0008640008000100 */
[----:B----4-:R-:W-:Y:S01]  /*0c90*/  NOP ;  /* 0x0000000000007918 */ /* 0x010fe20000000000 */
.L_x_13:
[----:B------:R-:W4:Y:S01]  /*0ca0*/  SHFL.IDX PT, R0, R89, RZ, 0x1f ;  /* 0x00001fff59007589 */ /* 0x000f2200000e0000 */
[----:B------:R-:W-:Y:S01]  /*0cb0*/  NOP ;  /* 0x0000000000007918 */ /* 0x000fe20000000000 */
[----:B----4-:R-:W-:-:S13]  /*0cc0*/  ISETP.NE.AND P1, PT, R0, 0x5, PT ;  /* 0x000000050000780c */ /* 0x010fda0003f25270 */
[----:B------:R-:W-:Y:S05]  /*0cd0*/  @P1 BRA `(.L_x_14) ;  /* 0x0000000000441947 */ /* 0x000fea0003800000 */
[----:B--23--:R-:W-:Y:S01]  /*0ce0*/  UMOV UR4, 0x400 ;  /* 0x0000040000047882 */ /* 0x00cfe20000000000 */
        /* <DEDUP_REMOVED lines=16> */
.L_x_14:
[----:B------:R-:W4:Y:S01]  /*0df0*/  SHFL.IDX PT, R0, R89, RZ, 0x1f ;  /* 0x00001fff59007589 */ /* 0x000f2200000e0000 */
[----:B------:R-:W-:Y:S01]  /*0e00*/  ISETP.NE.OR P0, PT, RZ, UR19, !P0 ;  /* 0x00000013ff007c0c */ /* 0x000fe2000c705670 */
[----:B------:R-:W-:Y:S01]  /*0e10*/  NOP ;  /* 0x0000000000007918 */ /* 0x000fe20000000000 */
[----:B----4-:R-:W-:-:S13]  /*0e20*/  ISETP.NE.AND P1, PT, R0, 0x3, PT ;  /* 0x000000030000780c */ /* 0x010fda0003f25270 */
[----:B------:R-:W-:Y:S05]  /*0e30*/  @P1 BRA `(.L_x_15) ;  /* 0x0000000000341947 */ /* 0x000fea0003800000 */
[----:B--23--:R-:W-:Y:S01]  /*0e40*/  UMOV UR4, 0x400 ;  /* 0x0000040000047882 */ /* 0x00cfe20000000000 */
[----:B------:R-:W-:Y:S01]  /*0e50*/  UMOV UR6, 0x20 ;  /* 0x0000002000067882 */ /* 0x000fe20000000000 */
[----:B------:R-:W-:Y:S02]  /*0e60*/  ULEA UR4, UR57, UR4, 0x18 ;  /* 0x0000000439047291 */ /* 0x000fe4000f8ec0ff */
[----:B------:R-:W-:-:S04]  /*0e70*/  UIADD3 UR6, UPT, UPT, -UR6, 0x100000, URZ ;  /* 0x0010000006067890 */ /* 0x000fc8000fffe1ff */
[----:B------:R-:W-:Y:S02]  /*0e80*/  USHF.L.U32 UR7, UR6, 0xb, URZ ;  /* 0x0000000b06077899 */ /* 0x000fe400080006ff */
[----:B------:R-:W-:Y:S01]  /*0e90*/  USHF.L.U32 UR6, UR6, 0x1, URZ ;  /* 0x0000000106067899 */ /* 0x000fe200080006ff */
[----:B------:R-:W-:Y:S01]  /*0ea0*/  ELECT P1, URZ, PT ;  /* 0x0000000000ff782f */ /* 0x000fe20003820000 */
[----:B------:R-:W2:Y:S10]  /*0eb0*/  FENCE.VIEW.ASYNC.S ;  /* 0x00000000000073c6 */ /* 0x000eb40000000000 */
[----:B--2---:R4:W2:Y:S01]  /*0ec0*/  SYNCS.EXCH.64 URZ, [UR4+0x180], UR6 ;  /* 0x0001800604ff75b2 */ /* 0x0048a20008000100 */
[----:B------:R4:W3:Y:S01]  /*0ed0*/  SYNCS.EXCH.64 URZ, [UR4+0x190], UR6 ;  /* 0x0001900604ff75b2 */ /* 0x0008e20008000100 */
[----:B------:R4:W1:Y:S01]  /*0ee0*/  SYNCS.EXCH.64 URZ, [UR4+0x188], UR6 ;  /* 0x0001880604ff75b2 */ /* 0x0008620008000100 */
[----:B------:R4:W1:Y:S02]  /*0ef0*/  SYNCS.EXCH.64 URZ, [UR4+0x198], UR6 ;  /* 0x0001980604ff75b2 */ /* 0x0008640008000100 */
[----:B----4-:R-:W-:Y:S01]  /*0f00*/  NOP ;  /* 0x0000000000007918 */ /* 0x010fe20000000000 */
.L_x_15:
[----:B------:R-:W-:Y:S01]  /*0f10*/  VOTEU.ALL UP0, P0 ;  /* 0x0000000000ff7886 */ /* 0x000fe20000000000 */
[----:B--23--:R-:W-:Y:S01]  /*0f20*/  UMOV UR4, 0x20 ;  /* 0x0000002000047882 */ /* 0x00cfe20000000000 */
[----:B------:R-:W2:Y:S01]  /*0f30*/  LDCU UR7, c[0x0][0x36c] ;  /* 0x00006d80ff0777ac */ /* 0x000ea20008000800 */
[----:B------:R-:W-:Y:S01]  /*0f40*/  NOP ;  /* 0x0000000000007918 */ /* 0x000fe20000000000 */
[----:B------:R-:W-:Y:S01]  /*0f50*/  LOP3.LUT R0, R95, 0x1f, RZ, 0xc0, !PT ;  /* 0x0000001f5f007812 */ /* 0x000fe200078ec0ff */
[----:B------:R-:W-:Y:S01]  /*0f60*/  @!UP0 UMOV UR6, 0x400 ;  /* 0x0000040000068882 */ /* 0x000fe20000000000 */
[----:B------:R-:W-:-:S04]  /*0f70*/  @!UP0 UIADD3 UR4, UPT, UPT, -UR4, 0x100000, URZ ;  /* 0x0010000004048890 */ /* 0x000fc8000fffe1ff */
[----:B------:R-:W-:Y:S02]  /*0f80*/  @!UP0 USHF.L.U32 UR5, UR4, 0xb, URZ ;  /* 0x0000000b04058899 */ /* 0x000fe400080006ff */
[----:B------:R-:W-:Y:S02]  /*0f90*/  @!UP0 USHF.L.U32 UR4, UR4, 0x1, URZ ;  /* 0x0000000104048899 */ /* 0x000fe400080006ff */
[----:B------:R-:W-:Y:S01]  /*0fa0*/  @!UP0 ULEA UR6, UR57, UR6, 0x18 ;  /* 0x0000000639068291 */ /* 0x000fe2000f8ec0ff */
[----:B------:R-:W-:Y:S01]  /*0fb0*/  VOTEU.ALL UP0, P0 ;  /* 0x0000000000ff7886 */ /* 0x000fe20000000000 */
[----:B------:R-:W-:Y:S02]  /*0fc0*/  UISETP.NE.AND UP5, UPT, UR19, URZ, UPT ;  /* 0x000000ff1300728c */ /* 0x000fe4000bfa5270 */
[----:B--2---:R-:W-:Y:S01]  /*0fd0*/  UISETP.EQ.U32.AND UP6, UPT, UR7, 0x1, UPT ;  /* 0x000000010700788c */ /* 0x004fe2000bfc2070 */
[----:B------:R-:W2:Y:S07]  /*0fe0*/  FENCE.VIEW.ASYNC.S ;  /* 0x00000000000073c6 */ /* 0x000eae0000000000 */
[----:B--2---:R2:W3:Y:S01]  /*0ff0*/  @!UP0 SYNCS.EXCH.64 URZ, [UR6+0x1a0], UR4 ;  /* 0x0001a00406ff85b2 */ /* 0x0044e20008000100 */
[----:B------:R-:W-:Y:S05]  /*1000*/  BRA.U !UP6, `(.L_x_16) ;  /* 0x000000010e087547 */ /* 0x000fea000b800000 */
[----:B-1-3--:R-:W-:Y:S01]  /*1010*/  UCGABAR_ARV ;  /* 0x00000000000079c7 */ /* 0x00afe20008000000 */
[----:B------:R-:W-:Y:S05]  /*1020*/  BRA `(.L_x_17) ;  /* 0x0000000000047947 */ /* 0x000fea0003800000 */
.L_x_16:
[----:B-1-3--:R-:W-:Y:S01]  /*1030*/  NOP ;  /* 0x0000000000007918 */ /* 0x00afe20000000000 */
.L_x_17:
[----:B------:R-:W1:Y:S01]  /*1040*/  S2UR UR66, SR_CTAID.X ;  /* 0x00000000004279c3 */ /* 0x000e620000002500 */
[----:B------:R-:W-:-:S05]  /*1050*/  CS2R.32 R91, SR_CgaSize ;  /* 0x00000000005b7805 */ /* 0x000fca0000008a00 */
[----:B------:R-:W-:-:S05]  /*1060*/  IMAD R91, R91, -0xa0, RZ ;  /* 0xffffff605b5b7824 */ /* 0x000fca00078e02ff */
[----:B--2---:R-:W-:-:S14]  /*1070*/  R2UR UR5, R91 ;  /* 0x000000005b0572ca */ /* 0x004fdc00000e0000 */
[----:B------:R-:W2:Y:S01]  /*1080*/  LDCU UR5, c[0x0][UR5+0x2b0] ;  /* 0x00005600050577ac */ /* 0x000ea20008000800 */
[----:B------:R-:W-:-:S05]  /*1090*/  CS2R.32 R91, SR_CgaSize ;  /* 0x00000000005b7805 */ /* 0x000fca0000008a00 */
[----:B------:R-:W-:-:S05]  /*10a0*/  IMAD R91, R91, -0xa0, RZ ;  /* 0xffffff605b5b7824 */ /* 0x000fca00078e02ff */
[----:B------:R-:W-:-:S14]  /*10b0*/  R2UR UR4, R91 ;  /* 0x000000005b0472ca */ /* 0x000fdc00000e0000 */
[----:B------:R-:W3:Y:S01]  /*10c0*/  LDCU UR4, c[0x0][UR4+0x2b4] ;  /* 0x00005680040477ac */ /* 0x000ee20008000800 */
[----:B------:R-:W4:Y:S01]  /*10d0*/  S2UR UR25, SR_CTAID.Y ;  /* 0x00000000001979c3 */ /* 0x000f220000002600 */
[----:B------:R-:W-:-:S05]  /*10e0*/  CS2R.32 R91, SR_CgaSize ;  /* 0x00000000005b7805 */ /* 0x000fca0000008a00 */
[----:B------:R-:W-:-:S05]  /*10f0*/  IMAD R91, R91, -0xa0, RZ ;  /* 0xffffff605b5b7824 */ /* 0x000fca00078e02ff */
[----:B------:R-:W-:-:S14]  /*1100*/  R2UR UR7, R91 ;  /* 0x000000005b0772ca */ /* 0x000fdc00000e0000 */
[----:B------:R-:W3:Y:S01]  /*1110*/  LDCU UR7, c[0x0][UR7+0x2a0] ;  /* 0x00005400070777ac */ /* 0x000ee20008000800 */
[----:B------:R-:W-:-:S05]  /*1120*/  CS2R.32 R91, SR_CgaSize ;  /* 0x00000000005b7805 */ /* 0x000fca0000008a00 */
[----:B------:R-:W-:-:S05]  /*1130*/  IMAD R91, R91, -0xa0, RZ ;  /* 0xffffff605b5b7824 */ /* 0x000fca00078e02ff */
[----:B------:R-:W-:-:S14]  /*1140*/  R2UR UR8, R91 ;  /* 0x000000005b0872ca */ /* 0x000fdc00000e0000 */
[----:B------:R-:W3:Y:S01]  /*1150*/  LDCU UR8, c[0x0][UR8+0x2a4] ;  /* 0x00005480080877ac */ /* 0x000ee20008000800 */
[----:B------:R-:W-:Y:S02]  /*1160*/  UISETP.GT.U32.AND UP1, UPT, UR55, 0xffff, UPT ;  /* 0x0000ffff3700788c */ /* 0x000fe4000bf24070 */
[----:B------:R-:W-:Y:S02]  /*1170*/  USHF.R.U32.HI UR11, URZ, 0x1, UR57 ;  /* 0x00000001ff0b7899 */ /* 0x000fe40008011639 */
[----:B------:R-:W-:Y:S02]  /*1180*/  USHF.L.U32 UR46, UR57, 0xa, URZ ;  /* 0x0000000a392e7899 */ /* 0x000fe400080006ff */
[----:B------:R-:W-:Y:S01]  /*1190*/  USHF.L.U32 UR49, UR57, 0x7, URZ ;  /* 0x0000000739317899 */ /* 0x000fe200080006ff */
[----:B-1----:R-:W-:Y:S01]  /*11a0*/  I2FP.F32.U32 R3, UR66 ;  /* 0x0000004200037c45 */ /* 0x002fe20008201000 */
[----:B------:R-:W-:Y:S02]  /*11b0*/  USHF.L.U32 UR18, UR57, 0x6, URZ ;  /* 0x0000000639127899 */ /* 0x000fe400080006ff */
[----:B------:R-:W-:-:S02]  /*11c0*/  USHF.L.U32 UR47, UR57, 0x9, URZ ;  /* 0x00000009392f7899 */ /* 0x000fc400080006ff */
[----:B--2---:R-:W-:Y:S01]  /*11d0*/  FMUL R3, R3, UR5 ;  /* 0x0000000503037c20 */ /* 0x004fe20008400000 */
[----:B------:R-:W-:Y:S01]  /*11e0*/  UMOV UR13, 0x55 ;  /* 0x00000055000d7882 */ /* 0x000fe20000000000 */
[----:B------:R-:W-:Y:S01]  /*11f0*/  UMOV UR12, 0x3 ;  /* 0x00000003000c7882 */ /* 0x000fe20000000000 */
[----:B----4-:R-:W-:Y:S01]  /*1200*/  I2FP.F32.U32 R2, UR25 ;  /* 0x0000001900027c45 */ /* 0x010fe20008201000 */
[----:B------:R-:W1:Y:S02]  /*1210*/  LDCU UR24, c[0x0][0xf24] ;  /* 0x0001e480ff1877ac */ /* 0x000e640008000800 */
[----:B------:R-:W2:Y:S02]  /*1220*/  F2I.U32.TRUNC.NTZ R3, R3 ;  /* 0x0000000300037305 */ /* 0x000ea4000020f000 */
[----:B---3--:R-:W-:Y:S01]  /*1230*/  FMUL R2, R2, UR4 ;  /* 0x0000000402027c20 */ /* 0x008fe20008400000 */
[----:B------:R-:W-:Y:S01]  /*1240*/  ULOP3.LUT UR4, UR57, 0x6, URZ, 0xc0, !UPT ;  /* 0x0000000639047892 */ /* 0x000fe2000f8ec0ff */
[----:B------:R-:W3:Y:S04]  /*1250*/  LDCU UR40, c[0x0][0xf24] ;  /* 0x0001e480ff2877ac */ /* 0x000ee80008000800 */
[----:B------:R-:W4:Y:S01]  /*1260*/  F2I.U32.TRUNC.NTZ R2, R2 ;  /* 0x0000000200027305 */ /* 0x000f22000020f000 */
[----:B------:R-:W-:Y:S01]  /*1270*/  UISETP.GT.U32.AND UP0, UPT, UR4, 0xffff, UPT ;  /* 0x0000ffff0400788c */ /* 0x000fe2000bf04070 */
[----:B------:R-:W1:Y:S01]  /*1280*/  LDCU UR28, c[0x0][0xf30] ;  /* 0x0001e600ff1c77ac */ /* 0x000e620008000800 */
[----:B--2---:R-:W-:-:S02]  /*1290*/  R2UR UR5, R3 ;  /* 0x00000000030572ca */ /* 0x004fc400000e0000 */
[----:B------:R-:W-:Y:S01]  /*12a0*/  USEL UR41, UR4, 0xffff, !UP0 ;  /* 0x0000ffff04297887 */ /* 0x000fe2000c000000 */
[----:B------:R-:W-:Y:S01]  /*12b0*/  PRMT R3, RZ, 0x7610, R3 ;  /* 0x00007610ff037816 */ /* 0x000fe20000000003 */
[----:B------:R-:W-:Y:S01]  /*12c0*/  USEL UR37, UR55, 0xffff, !UP1 ;  /* 0x0000ffff37257887 */ /* 0x000fe2000c800000 */
[----:B------:R-:W-:Y:S01]  /*12d0*/  UMOV UR26, UR66 ;  /* 0x00000042001a7c82 */ /* 0x000fe20008000000 */
[----:B----4-:R-:W-:Y:S02]  /*12e0*/  R2UR UR6, R2 ;  /* 0x00000000020672ca */ /* 0x010fe400000e0000 */
[----:B------:R-:W-:-:S05]  /*12f0*/  PRMT R2, RZ, 0x7610, R2 ;  /* 0x00007610ff027816 */ /* 0x000fca0000000002 */
[----:B------:R-:W-:-:S04]  /*1300*/  UIADD3 UR5, UPT, UPT, -UR5, URZ, URZ ;  /* 0x000000ff05057290 */ /* 0x000fc8000fffe1ff */
[----:B------:R-:W-:Y:S02]  /*1310*/  UIMAD UR5, UR7, UR5, UR66 ;  /* 0x00000005070572a4 */ /* 0x000fe4000f8e0242 */
[----:B------:R-:W-:-:S04]  /*1320*/  UIADD3 UR4, UPT, UPT, -UR6, URZ, URZ ;  /* 0x000000ff06047290 */ /* 0x000fc8000fffe1ff */
[----:B------:R-:W-:Y:S01]  /*1330*/  IMAD.U32 R91, RZ, RZ, UR5 ;  /* 0x00000005ff5b7e24 */ /* 0x000fe2000f8e00ff */
[----:B------:R-:W-:-:S06]  /*1340*/  UIMAD UR4, UR8, UR4, UR25 ;  /* 0x00000004080472a4 */ /* 0x000fcc000f8e0219 */
[----:B------:R-:W-:Y:S01]  /*1350*/  IMAD.U32 R90, RZ, RZ, UR4 ;  /* 0x00000004ff5a7e24 */ /* 0x000fe2000f8e00ff */
[----:B-1-3--:R-:W-:Y:S06]  /*1360*/  BRA.U UP5, `(.L_x_18) ;  /* 0x0000000105607547 */ /* 0x00afec000b800000 */
[----:B------:R-:W-:Y:S02]  /*1370*/  R2UR UR4, R91 ;  /* 0x000000005b0472ca */ /* 0x000fe400000e0000 */
[----:B------:R-:W-:-:S11]  /*1380*/  R2UR UR14, R90 ;  /* 0x000000005a0e72ca */ /* 0x000fd600000e0000 */
[----:B------:R-:W-:Y:S02]  /*1390*/  UISETP.GT.U32.AND UP0, UPT, UR4, 0x1, UPT ;  /* 0x000000010400788c */ /* 0x000fe4000bf04070 */
[----:B------:R-:W-:Y:S02]  /*13a0*/  ULOP3.LUT UR10, UR4, 0xfffffffe, URZ, 0xc0, !UPT ;  /* 0xfffffffe040a7892 */ /* 0x000fe4000f8ec0ff */
[----:B------:R-:W-:Y:S02]  /*13b0*/  UISETP.NE.AND UP3, UPT, UR14, URZ, UP0 ;  /* 0x000000ff0e00728c */ /* 0x000fe40008765270 */
[----:B------:R-:W-:Y:S02]  /*13c0*/  UISETP.NE.AND UP2, UPT, UR14, 0x1, UP0 ;  /* 0x000000010e00788c */ /* 0x000fe40008745270 */
[----:B------:R-:W-:Y:S02]  /*13d0*/  UISETP.NE.AND UP1, UPT, UR14, 0x2, UP0 ;  /* 0x000000020e00788c */ /* 0x000fe40008725270 */
[----:B------:R-:W-:-:S02]  /*13e0*/  UISETP.NE.AND UP0, UPT, UR14, 0x3, UP0 ;  /* 0x000000030e00788c */ /* 0x000fc40008705270 */
[----:B------:R-:W-:Y:S02]  /*13f0*/  USEL UR6, URZ, 0x1, UP3 ;  /* 0x00000001ff067887 */ /* 0x000fe40009800000 */
[----:B------:R-:W-:Y:S02]  /*1400*/  USEL UR5, URZ, 0x4, UP2 ;  /* 0x00000004ff057887 */ /* 0x000fe40009000000 */
[----:B------:R-:W-:Y:S02]  /*1410*/  USEL UR4, URZ, 0x10, UP1 ;  /* 0x00000010ff047887 */ /* 0x000fe40008800000 */
[----:B------:R-:W-:Y:S02]  /*1420*/  USEL UR9, URZ, 0x40, UP0 ;  /* 0x00000040ff097887 */ /* 0x000fe40008000000 */
[----:B------:R-:W-:Y:S02]  /*1430*/  USEL UR8, URZ, 0x2, UP3 ;  /* 0x00000002ff087887 */ /* 0x000fe40009800000 */
[----:B------:R-:W-:-:S02]  /*1440*/  UIADD3 UR4, UPT, UPT, UR4, UR5, UR6 ;  /* 0x0000000504047290 */ /* 0x000fc4000fffe006 */
[----:B------:R-:W-:Y:S02]  /*1450*/  USEL UR7, URZ, 0x8, UP2 ;  /* 0x00000008ff077887 */ /* 0x000fe40009000000 */
[----:B------:R-:W-:Y:S02]  /*1460*/  USEL UR6, URZ, 0x20, UP1 ;  /* 0x00000020ff067887 */ /* 0x000fe40008800000 */
[----:B------:R-:W-:Y:S02]  /*1470*/  UIADD3 UR5, UPT, UPT, UR8, UR9, UR4 ;  /* 0x0000000908057290 */ /* 0x000fe4000fffe004 */
[----:B------:R-:W-:Y:S02]  /*1480*/  ULEA UR4, UR14, UR10, 0x1 ;  /* 0x0000000a0e047291 */ /* 0x000fe4000f8e08ff */
[----:B------:R-:W-:Y:S02]  /*1490*/  USEL UR8, URZ, 0x80, UP0 ;  /* 0x00000080ff087887 */ /* 0x000fe40008000000 */
[----:B------:R-:W-:-:S02]  /*14a0*/  UIADD3 UR5, UPT, UPT, UR6, UR7, UR5 ;  /* 0x0000000706057290 */ /* 0x000fc4000fffe005 */
[----:B------:R-:W-:Y:S02]  /*14b0*/  USHF.L.U32 UR4, UR12, UR4, URZ ;  /* 0x000000040c047299 */ /* 0x000fe400080006ff */
[----:B------:R-:W-:-:S04]  /*14c0*/  UIADD3 UR5, UPT, UPT, UR5, UR8, URZ ;  /* 0x0000000805057290 */ /* 0x000fc8000fffe0ff */
[----:B------:R-:W-:Y:S02]  /*14d0*/  IMAD.U32 R2, RZ, RZ, UR4 ;  /* 0x00000004ff027e24 */ /* 0x000fe4000f8e00ff */
[----:B------:R-:W-:-:S07]  /*14e0*/  IMAD.U32 R3, RZ, RZ, UR5 ;  /* 0x00000005ff037e24 */ /* 0x000fce000f8e00ff */
.L_x_18:
[----:B------:R-:W1:Y:S01]  /*14f0*/  S2UR UR36, SR_CTAID.Z ;  /* 0x00000000002479c3 */ /* 0x000e620000002700 */
[----:B------:R-:W-:Y:S02]  /*1500*/  UISETP.GE.AND UP0, UPT, UR24, 0x1, UPT ;  /* 0x000000011800788c */ /* 0x000fe4000bf06270 */
[----:B------:R-:W-:Y:S02]  /*1510*/  ULOP3.LUT UR63, UR11, 0x3, URZ, 0xc0, !UPT ;  /* 0x000000030b3f7892 */ /* 0x000fe4000f8ec0ff */
[----:B------:R-:W-:Y:S02]  /*1520*/  ULOP3.LUT UR47, UR47, 0x200, URZ, 0xc0, !UPT ;  /* 0x000002002f2f7892 */ /* 0x000fe4000f8ec0ff */
[----:B------:R-:W-:Y:S02]  /*1530*/  ULOP3.LUT UR37, UR37, 0xffff, URZ, 0xc0, !UPT ;  /* 0x0000ffff25257892 */ /* 0x000fe4000f8ec0ff */
[----:B------:R-:W-:Y:S02]  /*1540*/  ULOP3.LUT UR41, UR41, 0xffff, URZ, 0xc0, !UPT ;  /* 0x0000ffff29297892 */ /* 0x000fe4000f8ec0ff */
[----:B------:R-:W-:-:S02]  /*1550*/  UISETP.NE.AND UP3, UPT, UR19, 0x2, UPT ;  /* 0x000000021300788c */ /* 0x000fc4000bf65270 */
[----:B------:R-:W-:Y:S02]  /*1560*/  ULOP3.LUT UR67, UR66, 0x1, URZ, 0xc0, !UPT ;  /* 0x0000000142437892 */ /* 0x000fe4000f8ec0ff */
[----:B------:R-:W-:Y:S02]  /*1570*/  ULOP3.LUT UR46, UR46, 0x1800, URZ, 0xc0, !UPT ;  /* 0x000018002e2e7892 */ /* 0x000fe4000f8ec0ff */
[----:B------:R-:W-:Y:S02]  /*1580*/  ULOP3.LUT UR49, UR49, 0x300, URZ, 0xc0, !UPT ;  /* 0x0000030031317892 */ /* 0x000fe4000f8ec0ff */
[----:B------:R-:W-:Y:S02]  /*1590*/  ULOP3.LUT UR18, UR18, 0x80, URZ, 0xc0, !UPT ;  /* 0x0000008012127892 */ /* 0x000fe4000f8ec0ff */
[----:B------:R-:W-:Y:S02]  /*15a0*/  USHF.R.U32.HI UR53, URZ, 0x1, UR63 ;  /* 0x00000001ff357899 */ /* 0x000fe4000801163f */
[----:B------:R-:W-:-:S02]  /*15b0*/  USHF.R.U32.HI UR52, URZ, 0x9, UR47 ;  /* 0x00000009ff347899 */ /* 0x000fc4000801162f */
[----:B------:R-:W-:Y:S02]  /*15c0*/  USHF.L.U32 UR37, UR13, UR37, URZ ;  /* 0x000000250d257299 */ /* 0x000fe400080006ff */
[----:B------:R-:W-:Y:S01]  /*15d0*/  USHF.L.U32 UR41, UR12, UR41, URZ ;  /* 0x000000290c297299 */ /* 0x000fe200080006ff */
[----:B-1----:R-:W-:Y:S11]  /*15e0*/  BRA.U !UP0, `(.L_x_19) ;  /* 0x0000000108d47547 */ /* 0x002ff6000b800000 */
[----:B------:R-:W1:Y:S01]  /*15f0*/  LDCU.128 UR12, c[0x0][0xf10] ;  /* 0x0001e200ff0c77ac */ /* 0x000e620008000c00 */
[----:B------:R-:W2:Y:S01]  /*1600*/  LDCU UR6, c[0x0][0x370] ;  /* 0x00006e00ff0677ac */ /* 0x000ea20008000800 */
[----:B------:R-:W3:Y:S01]  /*1610*/  LDCU UR5, c[0x0][0x374] ;  /* 0x00006e80ff0577ac */ /* 0x000ee20008000800 */
[----:B------:R-:W4:Y:S01]  /*1620*/  LDCU UR27, c[0x0][0xf0c] ;  /* 0x0001e180ff1b77ac */ /* 0x000f220008000800 */
[----:B------:R-:W4:Y:S01]  /*1630*/  LDCU UR7, c[0x0][0xf20] ;  /* 0x0001e400ff0777ac */ /* 0x000f220008000800 */
[----:B------:R-:W4:Y:S01]  /*1640*/  LDCU.64 UR8, c[0x0][0xf28] ;  /* 0x0001e500ff0877ac */ /* 0x000f220008000a00 */
[----:B-1----:R-:W-:Y:S02]  /*1650*/  UISETP.NE.AND UP0, UPT, UR14, 0x1, UPT ;  /* 0x000000010e00788c */ /* 0x002fe4000bf05270 */
[----:B---3--:R-:W-:Y:S02]  /*1660*/  UIMAD.WIDE.U32 UR10, UR5, UR15, URZ ;  /* 0x0000000f050a72a5 */ /* 0x008fe4000f8e00ff */
[----:B--2---:R-:W-:-:S02]  /*1670*/  UIMAD.WIDE.U32 UR20, UR6, UR12, URZ ;  /* 0x0000000c061472a5 */ /* 0x004fc4000f8e00ff */
[----:B----4-:R-:W-:Y:S02]  /*1680*/  UISETP.NE.AND UP1, UPT, UR27, 0x1, UPT ;  /* 0x000000011b00788c */ /* 0x010fe4000bf25270 */
[----:B------:R-:W-:Y:S01]  /*1690*/  UISETP.NE.AND UP2, UPT, UR24, 0x1, UPT ;  /* 0x000000011800788c */ /* 0x000fe2000bf45270 */
[----:B------:R-:W-:Y:S02]  /*16a0*/  UMOV UR10, UR11 ;  /* 0x0000000b000a7c82 */ /* 0x000fe40008000000 */
[----:B------:R-:W-:Y:S01]  /*16b0*/  UMOV UR20, UR21 ;  /* 0x0000001500147c82 */ /* 0x000fe20008000000 */
[----:B------:R-:W-:Y:S02]  /*16c0*/  @UP0 USHF.R.U32.HI UR5, URZ, UR7, UR10 ;  /* 0x00000007ff050299 */ /* 0x000fe4000801160a */
[----:B------:R-:W-:Y:S02]  /*16d0*/  UIMAD.WIDE.U32 UR22, UR25, UR15, URZ ;  /* 0x0000000f191672a5 */ /* 0x000fe4000f8e00ff */
[----:B------:R-:W-:-:S02]  /*16e0*/  UIMAD.WIDE.U32 UR10, UR5, UR8, URZ ;  /* 0x00000008050a72a5 */ /* 0x000fc4000f8e00ff */
[----:B------:R-:W-:Y:S02]  /*16f0*/  @UP1 USHF.R.U32.HI UR6, URZ, UR13, UR20 ;  /* 0x0000000dff061299 */ /* 0x000fe40008011614 */
[----:B------:R-:W-:Y:S02]  /*1700*/  UIMAD.WIDE.U32 UR16, UR26, UR12, URZ ;  /* 0x0000000c1a1072a5 */ /* 0x000fe4000f8e00ff */
[----:B------:R-:W-:Y:S01]  /*1710*/  UIMAD.WIDE.U32 UR20, UR6, UR8, URZ ;  /* 0x00000008061472a5 */ /* 0x000fe2000f8e00ff */
[----:B------:R-:W-:Y:S01]  /*1720*/  UMOV UR4, UR23 ;  /* 0x0000001700047c82 */ /* 0x000fe20008000000 */
[----:B------:R-:W-:Y:S01]  /*1730*/  UMOV UR10, UR11 ;  /* 0x0000000b000a7c82 */ /* 0x000fe20008000000 */
[----:B------:R-:W-:Y:S02]  /*1740*/  USHF.R.U32.HI UR4, URZ, UR7, UR4 ;  /* 0x00000007ff047299 */ /* 0x000fe40008011604 */
[----:B------:R-:W-:Y:S01]  /*1750*/  @UP2 USHF.R.U32.HI UR5, URZ, UR9, UR10 ;  /* 0x00000009ff052299 */ /* 0x000fe2000801160a */
[----:B------:R-:W-:Y:S01]  /*1760*/  UMOV UR16, UR17 ;  /* 0x0000001100107c82 */ /* 0x000fe20008000000 */
[----:B------:R-:W-:Y:S01]  /*1770*/  UMOV UR20, UR21 ;  /* 0x0000001500147c82 */ /* 0x000fe20008000000 */
[----:B------:R-:W-:-:S02]  /*1780*/  USHF.R.U32.HI UR13, URZ, UR13, UR16 ;  /* 0x0000000dff0d7299 */ /* 0x000fc40008011610 */
[----:B------:R-:W-:Y:S02]  /*1790*/  USEL UR4, UR25, UR4, !UP0 ;  /* 0x0000000419047287 */ /* 0x000fe4000c000000 */
[----:B------:R-:W-:Y:S02]  /*17a0*/  @UP2 USHF.R.U32.HI UR6, URZ, UR9, UR20 ;  /* 0x00000009ff062299 */ /* 0x000fe40008011614 */
[----:B------:R-:W-:Y:S02]  /*17b0*/  UIMAD UR7, UR5, UR24, URZ ;  /* 0x00000018050772a4 */ /* 0x000fe4000f8e02ff */
[----:B------:R-:W-:Y:S02]  /*17c0*/  USEL UR5, UR26, UR13, !UP1 ;  /* 0x0000000d1a057287 */ /* 0x000fe4000c800000 */
[----:B------:R-:W-:Y:S02]  /*17d0*/  UIMAD UR12, UR6, UR24, URZ ;  /* 0x00000018060c72a4 */ /* 0x000fe4000f8e02ff */
[----:B------:R-:W-:-:S02]  /*17e0*/  UISETP.GE.AND UP0, UPT, UR4, UR7, UPT ;  /* 0x000000070400728c */ /* 0x000fc4000bf06270 */
[----:B------:R-:W-:Y:S02]  /*17f0*/  UIMAD.WIDE.U32 UR10, UR4, UR8, URZ ;  /* 0x00000008040a72a5 */ /* 0x000fe4000f8e00ff */
[----:B------:R-:W-:Y:S02]  /*1800*/  UISETP.GE.OR UP0, UPT, UR5, UR12, UP0 ;  /* 0x0000000c0500728c */ /* 0x000fe40008706670 */
[----:B------:R-:W-:Y:S02]  /*1810*/  UIMAD.WIDE.U32 UR12, UR5, UR8, URZ ;  /* 0x00000008050c72a5 */ /* 0x000fe4000f8e00ff */
[----:B------:R-:W-:Y:S01]  /*1820*/  UIADD3 UR10, UPT, UPT, -UR4, URZ, URZ ;  /* 0x000000ff040a7290 */ /* 0x000fe2000fffe1ff */
[----:B------:R-:W-:Y:S01]  /*1830*/  UMOV UR8, UR11 ;  /* 0x0000000b00087c82 */ /* 0x000fe20008000000 */
[----:B------:R-:W-:Y:S02]  /*1840*/  UIADD3 UR11, UPT, UPT, -UR5, URZ, URZ ;  /* 0x000000ff050b7290 */ /* 0x000fe4000fffe1ff */
[----:B------:R-:W-:-:S03]  /*1850*/  USHF.R.U32.HI UR8, URZ, UR9, UR8 ;  /* 0x00000009ff087299 */ /* 0x000fc60008011608 */
[----:B------:R-:W-:Y:S01]  /*1860*/  @!UP0 UMOV UR7, UR13 ;  /* 0x0000000d00078c82 */ /* 0x000fe20008000000 */
[----:B------:R-:W-:Y:S02]  /*1870*/  UIMAD UR25, UR14, UR10, UR25 ;  /* 0x0000000a0e1972a4 */ /* 0x000fe4000f8e0219 */
[----:B------:R-:W-:Y:S02]  /*1880*/  USEL UR8, UR4, UR8, !UP2 ;  /* 0x0000000804087287 */ /* 0x000fe4000d000000 */
[----:B------:R-:W-:Y:S02]  /*1890*/  @!UP0 USHF.R.U32.HI UR7, URZ, UR9, UR7 ;  /* 0x00000009ff078299 */ /* 0x000fe40008011607 */
[----:B------:R-:W-:Y:S02]  /*18a0*/  UIADD3 UR9, UPT, UPT, -UR8, URZ, URZ ;  /* 0x000000ff08097290 */ /* 0x000fe4000fffe1ff */
[----:B------:R-:W-:Y:S02]  /*18b0*/  @!UP0 USEL UR7, UR5, UR7, !UP2 ;  /* 0x0000000705078287 */ /* 0x000fe4000d000000 */
[----:B------:R-:W-:-:S02]  /*18c0*/  UIMAD UR9, UR24, UR9, UR4 ;  /* 0x00000009180972a4 */ /* 0x000fc4000f8e0204 */
[----:B------:R-:W-:Y:S02]  /*18d0*/  @!UP0 UIADD3 UR8, UPT, UPT, UR8, -UR7, URZ ;  /* 0x8000000708088290 */ /* 0x000fe4000fffe0ff */
[----:B------:R-:W-:Y:S02]  /*18e0*/  @!UP0 UIMAD UR6, UR9, UR6, UR7 ;  /* 0x00000006090682a4 */ /* 0x000fe4000f8e0207 */
[----:B------:R-:W-:Y:S02]  /*18f0*/  @!UP0 UIMAD UR4, UR8, UR24, UR5 ;  /* 0x00000018080482a4 */ /* 0x000fe4000f8e0205 */
[----:B------:R-:W-:Y:S02]  /*1900*/  UIMAD UR26, UR27, UR11, UR26 ;  /* 0x0000000b1b1a72a4 */ /* 0x000fe4000f8e021a */
[----:B------:R-:W-:Y:S01]  /*1910*/  UIMAD UR25, UR4, UR14, UR25 ;  /* 0x0000000e041972a4 */ /* 0x000fe2000f8e0219 */
[----:B------:R-:W-:Y:S02]  /*1920*/  @!UP0 UMOV UR5, UR6 ;  /* 0x0000000600058c82 */ /* 0x000fe40008000000 */
[----:B------:R-:W-:-:S12]  /*1930*/  UIMAD UR26, UR5, UR27, UR26 ;  /* 0x0000001b051a72a4 */ /* 0x000fd8000f8e021a */
.L_x_19:
[----:B------:R-:W-:-:S09]  /*1940*/  UISETP.NE.AND UP0, UPT, UR28, 0x1, UPT ;  /* 0x000000011c00788c */ /* 0x000fd2000bf05270 */
[----:B------:R-:W-:Y:S05]  /*1950*/  BRA.U UP0, `(.L_x_20) ;  /* 0x0000000100447547 */ /* 0x000fea000b800000 */
[----:B------:R-:W1:Y:S01]  /*1960*/  LDCU.128 UR8, c[0x0][0xf10] ;  /* 0x0001e200ff0877ac */ /* 0x000e620008000c00 */
[----:B------:R-:W2:Y:S01]  /*1970*/  LDCU UR12, c[0x0][0xf0c] ;  /* 0x0001e180ff0c77ac */ /* 0x000ea20008000800 */
[----:B------:R-:W3:Y:S01]  /*1980*/  LDCU UR13, c[0x0][0xf20] ;  /* 0x0001e400ff0d77ac */ /* 0x000ee20008000800 */
[----:B-1----:R-:W-:Y:S02]  /*1990*/  UIMAD.WIDE.U32 UR6, UR26, UR8, URZ ;  /* 0x000000081a0672a5 */ /* 0x002fe4000f8e00ff */
[----:B------:R-:W-:Y:S02]  /*19a0*/  UIMAD.WIDE.U32 UR4, UR25, UR11, URZ ;  /* 0x0000000b190472a5 */ /* 0x000fe4000f8e00ff */
[----:B--2---:R-:W-:Y:S02]  /*19b0*/  UISETP.NE.AND UP1, UPT, UR12, 0x1, UPT ;  /* 0x000000010c00788c */ /* 0x004fe4000bf25270 */
[----:B------:R-:W-:Y:S01]  /*19c0*/  UISETP.NE.AND UP0, UPT, UR10, 0x1, UPT ;  /* 0x000000010a00788c */ /* 0x000fe2000bf05270 */
[----:B------:R-:W-:-:S02]  /*19d0*/  UMOV UR6, UR7 ;  /* 0x0000000700067c82 */ /* 0x000fc40008000000 */
[----:B------:R-:W-:Y:S01]  /*19e0*/  UMOV UR4, UR5 ;  /* 0x0000000500047c82 */ /* 0x000fe20008000000 */
[----:B------:R-:W-:Y:S02]  /*19f0*/  USHF.R.U32.HI UR9, URZ, UR9, UR6 ;  /* 0x00000009ff097299 */ /* 0x000fe40008011606 */
[----:B---3--:R-:W-:Y:S02]  /*1a00*/  USHF.R.U32.HI UR4, URZ, UR13, UR4 ;  /* 0x0000000dff047299 */ /* 0x008fe40008011604 */
[----:B------:R-:W-:Y:S02]  /*1a10*/  USEL UR5, UR26, UR9, !UP1 ;  /* 0x000000091a057287 */ /* 0x000fe4000c800000 */
[----:B------:R-:W-:-:S04]  /*1a20*/  USEL UR4, UR25, UR4, !UP0 ;  /* 0x0000000419047287 */ /* 0x000fc8000c000000 */
[----:B------:R-:W-:Y:S02]  /*1a30*/  UIADD3 UR6, UPT, UPT, UR5, -UR4, URZ ;  /* 0x8000000405067290 */ /* 0x000fe4000fffe0ff */
[----:B------:R-:W-:Y:S02]  /*1a40*/  UIADD3 UR4, UPT, UPT, -UR5, UR4, URZ ;  /* 0x0000000405047290 */ /* 0x000fe4000fffe1ff */
[----:B------:R-:W-:Y:S02]  /*1a50*/  UIMAD UR25, UR6, UR10, UR25 ;  /* 0x0000000a061972a4 */ /* 0x000fe4000f8e0219 */
[----:B------:R-:W-:-:S12]  /*1a60*/  UIMAD UR26, UR4, UR12, UR26 ;  /* 0x0000000c041a72a4 */ /* 0x000fd8000f8e021a */
.L_x_20:
[----:B------:R-:W-:Y:S05]  /*1a70*/  BRA.U !UP6, `(.L_x_21) ;  /* 0x000000010e0c7547 */ /* 0x000fea000b800000 */
[----:B------:R-:W-:Y:S01]  /*1a80*/  UCGABAR_WAIT ;  /* 0x0000000000007dc7 */ /* 0x000fe20008000000 */
[----:B------:R-:W-:Y:S01]  /*1a90*/  CCTL.IVALL ;  /* 0x00000000ff00798f */ /* 0x000fe20002000000 */
[----:B------:R-:W-:Y:S05]  /*1aa0*/  BRA `(.L_x_22) ;  /* 0x0000000000047947 */ /* 0x000fea0003800000 */
.L_x_21:
[----:B------:R-:W-:Y:S06]  /*1ab0*/  BAR.SYNC.DEFER_BLOCKING 0x0 ;  /* 0x0000000000007b1d */ /* 0x000fec0000010000 */
.L_x_22:
[----:B------:R-:W-:Y:S05]  /*1ac0*/  BRA.U UP3, `(.L_x_23) ;  /* 0x0000001d03647547 */ /* 0x000fea000b800000 */
[----:B------:R-:W1:Y:S01]  /*1ad0*/  LDCU UR6, c[0x0][0x38c] ;  /* 0x00007180ff0677ac */ /* 0x000e620008000800 */
[----:B------:R-:W-:Y:S01]  /*1ae0*/  PLOP3.LUT P2, PT, PT, PT, UP4, 0x80, 0x8 ;  /* 0x000000000008781c */ /* 0x000fe20003f4f048 */
[----:B------:R-:W-:Y:S01]  /*1af0*/  IMAD.MOV.U32 R12, RZ, RZ, 0x1 ;  /* 0x00000001ff0c7424 */ /* 0x000fe200078e00ff */
[----:B------:R-:W-:Y:S02]  /*1b00*/  ISETP.NE.AND P3, PT, R0, RZ, P4 ;  /* 0x000000ff0000720c */ /* 0x000fe40002765270 */
[----:B------:R-:W-:Y:S02]  /*1b10*/  CS2R R10, SRZ ;  /* 0x00000000000a7805 */ /* 0x000fe4000001ff00 */
[----:B------:R-:W-:Y:S01]  /*1b20*/  PLOP3.LUT P2, PT, P2, PT, PT, 0x8, 0x80 ;  /* 0x000000000080781c */ /* 0x000fe2000174e170 */
[----:B------:R-:W-:Y:S01]  /*1b30*/  IMAD.MOV.U32 R9, RZ, RZ, RZ ;  /* 0x000000ffff097224 */ /* 0x000fe200078e00ff */
[----:B------:R-:W2:Y:S01]  /*1b40*/  LDCU UR59, c[0x0][0x370] ;  /* 0x00006e00ff3b77ac */ /* 0x000ea20008000800 */
[----:B------:R-:W-:Y:S01]  /*1b50*/  IMAD.MOV.U32 R8, RZ, RZ, 0x1 ;  /* 0x00000001ff087424 */ /* 0x000fe200078e00ff */
[----:B------:R-:W3:Y:S01]  /*1b60*/  LDCU.64 UR44, c[0x0][0x348] ;  /* 0x00006900ff2c77ac */ /* 0x000ee20008000a00 */
[----:B------:R-:W-:Y:S01]  /*1b70*/  ULEA UR63, UR67, UR63, 0x2 ;  /* 0x0000003f433f7291 */ /* 0x000fe2000f8e10ff */
[----:B------:R-:W4:Y:S01]  /*1b80*/  LDCU UR58, c[0x0][0x374] ;  /* 0x00006e80ff3a77ac */ /* 0x000f220008000800 */
[----:B-1----:R-:W-:-:S02]  /*1b90*/  UIADD3 UR5, UPT, UPT, UR6, 0x7f, URZ ;  /* 0x0000007f06057890 */ /* 0x002fc4000fffe0ff */
[----:B------:R-:W-:Y:S02]  /*1ba0*/  UIADD3 UR65, UPT, UPT, UR6, 0xfe, URZ ;  /* 0x000000fe06417890 */ /* 0x000fe4000fffe0ff */
[----:B------:R-:W-:Y:S01]  /*1bb0*/  USHF.R.S32.HI UR4, URZ, 0x1f, UR5 ;  /* 0x0000001fff047899 */ /* 0x000fe20008011405 */
[----:B------:R-:W-:-:S03]  /*1bc0*/  UMOV UR15, URZ ;  /* 0x000000ff000f7c82 */ /* 0x000fc60008000000 */
[----:B------:R-:W-:Y:S02]  /*1bd0*/  ULEA.HI UR4, UR4, UR5, URZ, 0x7 ;  /* 0x0000000504047291 */ /* 0x000fe4000f8f38ff */
[----:B------:R-:W-:Y:S02]  /*1be0*/  UIADD3 UR5, UPT, UPT, UR6, -0x1, URZ ;  /* 0xffffffff06057890 */ /* 0x000fe4000fffe0ff */
[----:B------:R-:W-:Y:S02]  /*1bf0*/  USHF.R.S32.HI UR61, URZ, 0x7, UR4 ;  /* 0x00000007ff3d7899 */ /* 0x000fe40008011404 */
[----:B------:R-:W-:Y:S02]  /*1c00*/  UISETP.GE.U32.AND UP1, UPT, UR5, -0xff, UPT ;  /* 0xffffff010500788c */ /* 0x000fe4000bf26070 */
[----:B------:R-:W-:-:S04]  /*1c10*/  UISETP.LT.U32.AND UP0, UPT, UR61, 0x10, UPT ;  /* 0x000000103d00788c */ /* 0x000fc8000bf01070 */
[----:B------:R-:W-:Y:S02]  /*1c20*/  USEL UR60, UR61, 0x10, UP0 ;  /* 0x000000103d3c7887 */ /* 0x000fe40008000000 */
[----:B------:R-:W-:Y:S02]  /*1c30*/  UISETP.NE.AND UP0, UPT, UR19, URZ, UPT ;  /* 0x000000ff1300728c */ /* 0x000fe4000bf05270 */
[----:B------:R-:W-:Y:S02]  /*1c40*/  UIADD3 UR4, UPT, UPT, UR60, -0x1, URZ ;  /* 0xffffffff3c047890 */ /* 0x000fe4000fffe0ff */
[----:B------:R-:W-:Y:S02]  /*1c50*/  @UP1 UIADD3 UR4, UPT, UPT, UR60, URZ, URZ ;  /* 0x000000ff3c041290 */ /* 0x000fe4000fffe0ff */
[----:B------:R-:W-:Y:S02]  /*1c60*/  USEL UR48, UR48, 0x2, UP0 ;  /* 0x0000000230307887 */ /* 0x000fe40008000000 */
[----:B------:R-:W-:-:S02]  /*1c70*/  UIADD3 UR64, UPT, UPT, UR61, -UR60, URZ ;  /* 0x8000003c3d407290 */ /* 0x000fc4000fffe0ff */
[----:B------:R-:W-:Y:S02]  /*1c80*/  UIADD3 UR54, UPT, UPT, UR4, 0x1, URZ ;  /* 0x0000000104367890 */ /* 0x000fe4000fffe0ff */
[----:B--234-:R-:W-:-:S12]  /*1c90*/  UIADD3 UR62, UPT, UPT, -UR4, URZ, URZ ;  /* 0x000000ff043e7290 */ /* 0x01cfd8000fffe1ff */
.L_x_47:
[----:B------:R-:W-:Y:S01]  /*1ca0*/  UISETP.NE.AND UP0, UPT, UR57, URZ, UPT ;  /* 0x000000ff3900728c */ /* 0x000fe2000bf05270 */
[----:B-1----:R-:W1:Y:S08]  /*1cb0*/  S2UR UR57, SR_CgaCtaId ;  /* 0x00000000003979c3 */ /* 0x002e700000008800 */
[----:B---3--:R-:W-:Y:S05]  /*1cc0*/  BRA.U UP0, `(.L_x_24) ;  /* 0x0000000100347547 */ /* 0x008fea000b800000 */
[----:B------:R-:W2:Y:S01]  /*1cd0*/  S2R R0, SR_CgaCtaId ;  /* 0x0000000000007919 */ /* 0x000ea20000008800 */
[----:B------:R-:W-:Y:S02]  /*1ce0*/  MOV R3, 0x400 ;  /* 0x0000040000037802 */ /* 0x000fe40000000f00 */
[----:B------:R-:W-:Y:S02]  /*1cf0*/  SHF.L.U32 R2, R8, 0x1f, RZ ;  /* 0x0000001f08027819 */ /* 0x000fe400000006ff */
[----:B--2---:R-:W-:-:S05]  /*1d00*/  LEA R0, R0, R3, 0x18 ;  /* 0x0000000300007211 */ /* 0x004fca00078ec0ff */
[----:B------:R-:W-:-:S04]  /*1d10*/  IMAD R3, R9, 0x8, R0 ;  /* 0x0000000809037824 */ /* 0x000fc800078e0200 */
[----:B------:R-:W2:Y:S02]  /*1d20*/  SYNCS.PHASECHK.TRANS64.TRYWAIT P0, [R3+URZ+0x190], R2 ;  /* 0x00019002030075a7 */ /* 0x000ea400080011ff */
[----:B--2---:R-:W-:Y:S05]  /*1d30*/  @!P0 BRA `(.L_x_25) ;  /* 0x0000007400ec8947 */ /* 0x004fea0003800000 */
.L_x_150:
[----:B------:R-:W-:Y:S01]  /*1d40*/  VIADD R9, R9, 0x1 ;  /* 0x0000000109097836 */ /* 0x000fe20000000000 */
[----:B------:R2:W-:Y:S04]  /*1d50*/  SYNCS.ARRIVE.TRANS64.A1T0 RZ, [R3+URZ+0x180], RZ ;  /* 0x000180ff03ff79a7 */ /* 0x0005e800081000ff */
[----:B------:R-:W-:-:S04]  /*1d60*/  ISETP.NE.AND P0, PT, R9, 0x2, PT ;  /* 0x000000020900780c */ /* 0x000fc80003f05270 */
[----:B------:R-:W-:Y:S02]  /*1d70*/  SEL R9, R9, RZ, P0 ;  /* 0x000000ff09097207 */ /* 0x000fe40000000000 */
[----:B--2---:R-:W-:-:S04]  /*1d80*/  SEL R3, RZ, 0x1, P0 ;  /* 0x00000001ff037807 */ /* 0x004fc80000000000 */
[----:B------:R-:W-:Y:S02]  /*1d90*/  LOP3.LUT R8, R8, R3, RZ, 0x3c, !PT ;  /* 0x0000000308087212 */ /* 0x000fe400078e3cff */
.L_x_24:
[----:B------:R-:W-:Y:S01]  /*1da0*/  UMOV UR5, 0x400 ;  /* 0x0000040000057882 */ /* 0x000fe20000000000 */
[----:B------:R-:W-:Y:S01]  /*1db0*/  SHF.L.U32 R0, R12, 0x1f, RZ ;  /* 0x0000001f0c007819 */ /* 0x000fe200000006ff */
[----:B-1----:R-:W-:Y:S02]  /*1dc0*/  ULEA UR5, UR57, UR5, 0x18 ;  /* 0x0000000539057291 */ /* 0x002fe4000f8ec0ff */
[----:B------:R-:W-:Y:S02]  /*1dd0*/  UISETP.GE.U32.AND UP0, UPT, UR65, 0xff, UPT ;  /* 0x000000ff4100788c */ /* 0x000fe4000bf06070 */
[----:B------:R-:W-:Y:S02]  /*1de0*/  ULEA UR4, UR15, UR5, 0x3 ;  /* 0x000000050f047291 */ /* 0x000fe4000f8e18ff */
[----:B------:R-:W-:Y:S02]  /*1df0*/  ULEA UR27, UR25, UR67, 0x1 ;  /* 0x00000043191b7291 */ /* 0x000fe4000f8e08ff */
[----:B------:R-:W-:-:S02]  /*1e00*/  ULEA.HI UR12, UR25, UR25, URZ, 0x1 ;  /* 0x00000019190c7291 */ /* 0x000fc4000f8f08ff */
[----:B------:R-:W-:Y:S02]  /*1e10*/  USHF.L.U32 UR27, UR27, 0x5, URZ ;  /* 0x000000051b1b7899 */ /* 0x000fe400080006ff */
[----:B------:R-:W-:Y:S01]  /*1e20*/  USHF.R.S32.HI UR12, URZ, 0x1, UR12 ;  /* 0x00000001ff0c7899 */ /* 0x000fe2000801140c */
[----:B------:R1:W2:Y:S01]  /*1e30*/  SYNCS.PHASECHK.TRANS64.TRYWAIT P1, [UR4+0x80], R0 ;  /* 0x00008000ff0075a7 */ /* 0x0002a20008021104 */
[----:B------:R-:W-:Y:S01]  /*1e40*/  ULEA.HI UR4, UR26, UR26, URZ, 0x1 ;  /* 0x0000001a1a047291 */ /* 0x000fe2000f8f08ff */
[----:B------:R-:W-:-:S03]  /*1e50*/  UMOV UR7, URZ ;  /* 0x000000ff00077c82 */ /* 0x000fc60008000000 */
[----:B------:R-:W-:Y:S02]  /*1e60*/  USHF.L.U32 UR35, UR4, 0x7, URZ ;  /* 0x0000000704237899 */ /* 0x000fe400080006ff */
[----:B------:R-:W-:Y:S02]  /*1e70*/  ULOP3.LUT UR20, UR4, 0xfffffffe, URZ, 0xc0, !UPT ;  /* 0xfffffffe04147892 */ /* 0x000fe4000f8ec0ff */
[----:B------:R-:W-:Y:S02]  /*1e80*/  ULOP3.LUT UR35, UR35, 0xffffff00, URZ, 0xc0, !UPT ;  /* 0xffffff0023237892 */ /* 0x000fe4000f8ec0ff */
[----:B------:R-:W-:Y:S02]  /*1e90*/  ULOP3.LUT UR20, UR20, 0x1, UR66, 0xf8, !UPT ;  /* 0x0000000114147892 */ /* 0x000fe4000f8ef842 */
[----:B------:R-:W-:Y:S01]  /*1ea0*/  ULEA UR35, UR63, UR35, 0x5 ;  /* 0x000000233f237291 */ /* 0x000fe2000f8e28ff */
[----:B------:R-:W-:Y:S11]  /*1eb0*/  BRA.U !UP0, `(.L_x_26) ;  /* 0x00000005082c7547 */ /* 0x000ff6000b800000 */
[----:B------:R-:W-:Y:S01]  /*1ec0*/  UMOV UR14, UR62 ;  /* 0x0000003e000e7c82 */ /* 0x000fe20008000000 */
[----:B------:R-:W-:Y:S01]  /*1ed0*/  UMOV UR4, UR15 ;  /* 0x0000000f00047c82 */ /* 0x000fe20008000000 */
[----:B------:R-:W-:Y:S01]  /*1ee0*/  UMOV UR34, URZ ;  /* 0x000000ff00227c82 */ /* 0x000fe20008000000 */
[----:B------:R-:W-:Y:S01]  /*1ef0*/  UMOV UR19, UR53 ;  /* 0x0000003500137c82 */ /* 0x000fe20008000000 */
[----:B------:R-:W-:-:S05]  /*1f00*/  UMOV UR11, UR52 ;  /* 0x00000034000b7c82 */ /* 0x000fca0008000000 */
.L_x_34:
[----:B------:R-:W-:Y:S01]  /*1f10*/  ULEA UR6, UR4, UR5, 0x3 ;  /* 0x0000000504067291 */ /* 0x000fe2000f8e18ff */
[----:B--2---:R-:W-:Y:S01]  /*1f20*/  @P4 MOV R2, 0x6000 ;  /* 0x0000600000024802 */ /* 0x004fe20000000f00 */
[----:B--23--:R-:W-:Y:S10]  /*1f30*/  @P1 BRA `(.L_x_27) ;  /* 0x00000000000c1947 */ /* 0x00cff40003800000 */
[----:B------:R-:W-:-:S04]  /*1f40*/  SHF.L.U32 R3, R12, 0x1f, RZ ;  /* 0x0000001f0c037819 */ /* 0x000fc800000006ff */
[----:B------:R-:W2:Y:S02]  /*1f50*/  SYNCS.PHASECHK.TRANS64.TRYWAIT P0, [UR6+0x80], R3 ;  /* 0x00008003ff0075a7 */ /* 0x000ea40008001106 */
[----:B--2---:R-:W-:Y:S05]  /*1f60*/  @!P0 BRA `(.L_x_28) ;  /* 0x0000007400748947 */ /* 0x004fea0003800000 */
.L_x_27:
[----:B------:R2:W-:Y:S01]  /*1f70*/  @P4 SYNCS.ARRIVE.TRANS64 RZ, [UR6], R2 ;  /* 0x00000002ffff49a7 */ /* 0x0005e20008000006 */
[----:B------:R-:W-:Y:S02]  /*1f80*/  ULOP3.LUT UR7, UR48, 0x2, URZ, 0xfc, !UPT ;  /* 0x0000000230077892 */ /* 0x000fe4000f8efcff */
[----:B------:R-:W-:Y:S02]  /*1f90*/  UIADD3 UR14, UPT, UPT, UR14, 0x1, URZ ;  /* 0x000000010e0e7890 */ /* 0x000fe4000fffe0ff */
[----:B------:R-:W-:Y:S02]  /*1fa0*/  UISETP.NE.AND UP0, UPT, UR7, 0x2, UPT ;  /* 0x000000020700788c */ /* 0x000fe4000bf05270 */
[----:B------:R-:W-:-:S07]  /*1fb0*/  UISETP.NE.AND UP4, UPT, UR14, 0x1, UPT ;  /* 0x000000010e00788c */ /* 0x000fce000bf85270 */
[----:B------:R-:W-:Y:S05]  /*1fc0*/  BRA.U UP0, `(.L_x_29) ;  /* 0x0000000100047547 */ /* 0x000fea000b800000 */
[----:B------:R-:W-:Y:S05]  /*1fd0*/  BPT.TRAP 0x1 ;  /* 0x000000040000795c */ /* 0x000fea0000300000 */
.L_x_29:
[----:B------:R-:W-:Y:S04]  /*1fe0*/  BSSY.RECONVERGENT B0, `(.L_x_30) ;  /* 0x0000003000007945 */ /* 0x000fe80003800200 */
[----:B------:R-:W-:Y:S05]  /*1ff0*/  @!P3 BRA `(.L_x_31) ;  /* 0x000000000004b947 */ /* 0x000fea0003800000 */
[----:B------:R-:W-:Y:S05]  /*2000*/  BPT.TRAP 0x1 ;  /* 0x000000040000795c */ /* 0x000fea0000300000 */
.L_x_31:
[----:B------:R-:W-:Y:S05]  /*2010*/  BSYNC.RECONVERGENT B0 ;  /* 0x0000000000007941 */ /* 0x000fea0003800200 */
.L_x_30:
[----:B------:R-:W-:Y:S01]  /*2020*/  UIADD3 UR7, UPT, UPT, UR4, 0x1, URZ ;  /* 0x0000000104077890 */ /* 0x000fe2000fffe0ff */
[----:B------:R-:W-:Y:S01]  /*2030*/  BSSY.RECONVERGENT B0, `(.L_x_32) ;  /* 0x000002d000007945 */ /* 0x000fe20003800200 */
[----:B------:R-:W-:Y:S02]  /*2040*/  ELECT P0, URZ, PT ;  /* 0x0000000000ff782f */ /* 0x000fe40003800000 */
[----:B------:R-:W-:-:S04]  /*2050*/  UISETP.NE.AND UP0, UPT, UR7, 0x10, UPT ;  /* 0x000000100700788c */ /* 0x000fc8000bf05270 */
[----:B------:R-:W-:Y:S02]  /*2060*/  USEL UR8, URZ, 0x1, UP0 ;  /* 0x00000001ff087887 */ /* 0x000fe40008000000 */
[----:B------:R-:W-:-:S04]  /*2070*/  USEL UR15, UR7, URZ, UP0 ;  /* 0x000000ff070f7287 */ /* 0x000fc80008000000 */
[----:B------:R-:W-:Y:S01]  /*2080*/  ULEA UR7, UR15, UR5, 0x3 ;  /* 0x000000050f077291 */ /* 0x000fe2000f8e18ff */
[----:B------:R-:W-:-:S04]  /*2090*/  LOP3.LUT R12, R12, UR8, RZ, 0x3c, !PT ;  /* 0x000000080c0c7c12 */ /* 0x000fc8000f8e3cff */
[----:B-1----:R-:W-:-:S04]  /*20a0*/  SHF.L.U32 R0, R12, 0x1f, RZ ;  /* 0x0000001f0c007819 */ /* 0x002fc800000006ff */
[----:B------:R1:W3:Y:S01]  /*20b0*/  SYNCS.PHASECHK.TRANS64.TRYWAIT P1, [UR7+0x80], R0 ;  /* 0x00008000ff0075a7 */ /* 0x0002e20008021107 */
[----:B------:R-:W-:Y:S05]  /*20c0*/  @!P0 BRA `(.L_x_33) ;  /* 0x00000000008c8947 */ /* 0x000fea0003800000 */
[----:B------:R-:W-:Y:S02]  /*20d0*/  USHF.L.U32 UR7, UR4, 0xa, URZ ;  /* 0x0000000a04077899 */ /* 0x000fe400080006ff */
[----:B------:R-:W-:Y:S02]  /*20e0*/  ULEA UR32, UR4, UR46, 0xd ;  /* 0x0000002e04207291 */ /* 0x000fe4000f8e68ff */
[----:B------:R-:W-:Y:S02]  /*20f0*/  UIADD3 UR42, UP3, UPT, UR44, 0x80, URZ ;  /* 0x000000802c2a7890 */ /* 0x000fe4000ff7e0ff */
[----:B------:R-:W-:Y:S02]  /*2100*/  ULEA UR24, UR4, UR5, 0xb ;  /* 0x0000000504187291 */ /* 0x000fe4000f8e58ff */
[----:B------:R-:W-:Y:S02]  /*2110*/  UIADD3 UR38, UP2, UPT, UR44, 0x180, URZ ;  /* 0x000001802c267890 */ /* 0x000fe4000ff5e0ff */
[----:B------:R-:W-:-:S02]  /*2120*/  UIADD3 UR30, UP1, UPT, UR44, 0x280, URZ ;  /* 0x000002802c1e7890 */ /* 0x000fc4000ff3e0ff */
[----:B------:R-:W-:Y:S02]  /*2130*/  ULOP3.LUT UR16, UR49, UR7, URZ, 0xfc, !UPT ;  /* 0x0000000731107292 */ /* 0x000fe4000f8efcff */
[----:B------:R-:W-:Y:S02]  /*2140*/  UIADD3 UR22, UP0, UPT, UR44, 0x380, URZ ;  /* 0x000003802c167890 */ /* 0x000fe4000ff1e0ff */
[----:B------:R-:W-:Y:S02]  /*2150*/  ULOP3.LUT UR8, UR7, UR47, URZ, 0xfc, !UPT ;  /* 0x0000002f07087292 */ /* 0x000fe4000f8efcff */
[----:B------:R-:W-:Y:S02]  /*2160*/  ULOP3.LUT UR33, UR6, 0xfefffff8, URZ, 0xc0, !UPT ;  /* 0xfefffff806217892 */ /* 0x000fe4000f8ec0ff */
[----:B------:R-:W-:Y:S02]  /*2170*/  UIADD3.X UR43, UPT, UPT, URZ, UR45, URZ, UP3, !UPT ;  /* 0x0000002dff2b7290 */ /* 0x000fe40009ffe4ff */
[----:B------:R-:W-:-:S02]  /*2180*/  UIADD3 UR32, UPT, UPT, UR5, 0x6400, UR32 ;  /* 0x0000640005207890 */ /* 0x000fc4000fffe020 */
[----:B------:R-:W-:Y:S02]  /*2190*/  UPRMT UR7, URZ, 0x5410, UR37 ;  /* 0x00005410ff077896 */ /* 0x000fe40008000025 */
[----:B------:R-:W-:Y:S02]  /*21a0*/  UIADD3.X UR39, UPT, UPT, URZ, UR45, URZ, UP2, !UPT ;  /* 0x0000002dff277290 */ /* 0x000fe400097fe4ff */
[----:B------:R-:W-:Y:S02]  /*21b0*/  UIADD3 UR24, UPT, UPT, UR24, 0x26400, URZ ;  /* 0x0002640018187890 */ /* 0x000fe4000fffe0ff */
[----:B------:R-:W-:Y:S02]  /*21c0*/  UIADD3.X UR31, UPT, UPT, URZ, UR45, URZ, UP1, !UPT ;  /* 0x0000002dff1f7290 */ /* 0x000fe40008ffe4ff */
[----:B------:R-:W-:Y:S02]  /*21d0*/  UIADD3 UR16, UPT, UPT, UR5, 0x2e400, UR16 ;  /* 0x0002e40005107890 */ /* 0x000fe4000fffe010 */
[----:B------:R-:W-:-:S02]  /*21e0*/  UIADD3.X UR23, UPT, UPT, URZ, UR45, URZ, UP0, !UPT ;  /* 0x0000002dff177290 */ /* 0x000fc400087fe4ff */
[----:B------:R-:W-:Y:S02]  /*21f0*/  UPRMT UR29, URZ, 0x5410, UR41 ;  /* 0x00005410ff1d7896 */ /* 0x000fe40008000029 */
[----:B------:R-:W-:Y:S01]  /*2200*/  UIADD3 UR8, UPT, UPT, UR5, 0x32400, UR8 ;  /* 0x0003240005087890 */ /* 0x000fe2000fffe008 */
[----:B------:R-:W-:Y:S01]  /*2210*/  UMOV UR50, 0x0 ;  /* 0x0000000000327882 */ /* 0x000fe20000000000 */
[----:B------:R-:W-:Y:S01]  /*2220*/  UMOV UR51, 0x10000000 ;  /* 0x1000000000337882 */ /* 0x000fe20000000000 */
[----:B------:R-:W-:Y:S01]  /*2230*/  UMOV UR26, UR34 ;  /* 0x00000022001a7c82 */ /* 0x000fe20008000000 */
[----:B------:R-:W-:Y:S01]  /*2240*/  UMOV UR28, UR36 ;  /* 0x00000024001c7c82 */ /* 0x000fe20008000000 */
[----:B------:R-:W-:Y:S01]  /*2250*/  UMOV UR25, UR33 ;  /* 0x0000002100197c82 */ /* 0x000fe20008000000 */
[----:B------:R-:W-:Y:S01]  /*2260*/  UMOV UR21, UR36 ;  /* 0x0000002400157c82 */ /* 0x000fe20008000000 */
[----:B------:R-:W-:Y:S01]  /*2270*/  UMOV UR17, UR33 ;  /* 0x0000002100117c82 */ /* 0x000fe20008000000 */
[----:B------:R4:W-:Y:S01]  /*2280*/  UTMALDG.3D.MULTICAST.2CTA [UR32], [UR42], UR7, desc[UR50] ;  /* 0x000032202a0073b4 */ /* 0x0009e20008211807 */
[----:B------:R-:W-:Y:S01]  /*2290*/  UMOV UR10, URZ ;  /* 0x000000ff000a7c82 */ /* 0x000fe20008000000 */
[----:B------:R-:W-:Y:S01]  /*22a0*/  UMOV UR13, UR36 ;  /* 0x00000024000d7c82 */ /* 0x000fe20008000000 */
[----:B------:R-:W-:Y:S01]  /*22b0*/  UMOV UR9, UR33 ;  /* 0x0000002100097c82 */ /* 0x000fe20008000000 */
[----:B------:R4:W-:Y:S01]  /*22c0*/  UTMALDG.3D.2CTA [UR24], [UR38], desc[UR50] ;  /* 0x00003218260075b4 */ /* 0x0009e20008211000 */
[----:B------:R4:W-:Y:S01]  /*22d0*/  UTMALDG.4D.MULTICAST.2CTA [UR16], [UR30], UR7, desc[UR50] ;  /* 0x000032101e0073b4 */ /* 0x0009e20008219807 */
[----:B------:R4:W-:Y:S02]  /*22e0*/  UTMALDG.4D.MULTICAST.2CTA [UR8], [UR22], UR29, desc[UR50] ;  /* 0x00003208160073b4 */ /* 0x0009e4000821981d */
[----:B----4-:R-:W-:Y:S01]  /*22f0*/  NOP ;  /* 0x0000000000007918 */ /* 0x010fe20000000000 */
.L_x_33:
[----:B------:R-:W-:Y:S05]  /*2300*/  BSYNC.RECONVERGENT B0 ;  /* 0x0000000000007941 */ /* 0x000fea0003800200 */
.L_x_32:
[----:B------:R-:W-:Y:S02]  /*2310*/  UIADD3 UR34, UPT, UPT, UR34, 0x80, URZ ;  /* 0x0000008022227890 */ /* 0x000fe4000fffe0ff */
[----:B------:R-:W-:Y:S02]  /*2320*/  UIADD3 UR11, UPT, UPT, UR11, 0x2, URZ ;  /* 0x000000020b0b7890 */ /* 0x000fe4000fffe0ff */
[----:B------:R-:W-:Y:S01]  /*2330*/  UIADD3 UR19, UPT, UPT, UR19, 0x2, URZ ;  /* 0x0000000213137890 */ /* 0x000fe2000fffe0ff */
[----:B------:R-:W-:Y:S01]  /*2340*/  UMOV UR4, UR15 ;  /* 0x0000000f00047c82 */ /* 0x000fe20008000000 */
[----:B------:R-:W-:Y:S01]  /*2350*/  UMOV UR7, UR54 ;  /* 0x0000003600077c82 */ /* 0x000fe20008000000 */
[----:B------:R-:W-:Y:S09]  /*2360*/  BRA.U UP4, `(.L_x_34) ;  /* 0xfffffff904e87547 */ /* 0x000ff2000b83ffff */
.L_x_26:
[----:B------:R-:W-:Y:S01]  /*2370*/  ULEA UR4, UR15, UR5, 0x3 ;  /* 0x000000050f047291 */ /* 0x000fe2000f8e18ff */
[----:B-1----:R-:W-:Y:S01]  /*2380*/  SHF.L.U32 R0, R12, 0x1f, RZ ;  /* 0x0000001f0c007819 */ /* 0x002fe200000006ff */
[----:B------:R-:W-:Y:S01]  /*2390*/  @!P2 SYNCS.ARRIVE.TRANS64.A1T0 RZ, [UR5+0x138], RZ ;  /* 0x000138ffffffa9a7 */ /* 0x000fe20008100005 */
[----:B------:R-:W-:-:S06]  /*23a0*/  UISETP.GT.AND UP0, UPT, UR61, UR60, UPT ;  /* 0x0000003c3d00728c */ /* 0x000fcc000bf04270 */
[----:B--23--:R1:W2:Y:S03]  /*23b0*/  SYNCS.PHASECHK.TRANS64.TRYWAIT P1, [UR4+0x80], R0 ;  /* 0x00008000ff0075a7 */ /* 0x00c2a60008021104 */
[----:B------:R-:W-:Y:S05]  /*23c0*/  BRA.U !UP0, `(.L_x_35) ;  /* 0x00000005081c7547 */ /* 0x000fea000b800000 */
[----:B------:R-:W-:Y:S01]  /*23d0*/  UIADD3 UR29, UPT, UPT, UR64, UR7, URZ ;  /* 0x00000007401d7290 */ /* 0x000fe2000fffe0ff */
[----:B------:R-:W-:-:S11]  /*23e0*/  UMOV UR6, UR15 ;  /* 0x0000000f00067c82 */ /* 0x000fd60008000000 */
.L_x_43:
[----:B------:R-:W-:Y:S01]  /*23f0*/  ULEA UR14, UR6, UR5, 0x3 ;  /* 0x00000005060e7291 */ /* 0x000fe2000f8e18ff */
[----:B--2---:R-:W-:Y:S01]  /*2400*/  @P4 MOV R2, 0x6000 ;  /* 0x0000600000024802 */ /* 0x004fe20000000f00 */
[----:B--23--:R-:W-:Y:S10]  /*2410*/  @P1 BRA `(.L_x_36) ;  /* 0x00000000000c1947 */ /* 0x00cff40003800000 */
[----:B------:R-:W-:-:S04]  /*2420*/  SHF.L.U32 R3, R12, 0x1f, RZ ;  /* 0x0000001f0c037819 */ /* 0x000fc800000006ff */
[----:B------:R-:W2:Y:S02]  /*2430*/  SYNCS.PHASECHK.TRANS64.TRYWAIT P0, [UR14+0x80], R3 ;  /* 0x00008003ff0075a7 */ /* 0x000ea4000800110e */
[----:B--2---:R-:W-:Y:S05]  /*2440*/  @!P0 BRA `(.L_x_37) ;  /* 0x0000007000548947 */ /* 0x004fea0003800000 */
.L_x_36:
[----:B------:R2:W-:Y:S01]  /*2450*/  @P4 SYNCS.ARRIVE.TRANS64 RZ, [UR14], R2 ;  /* 0x00000002ffff49a7 */ /* 0x0005e2000800000e */
[----:B------:R-:W-:-:S04]  /*2460*/  ULOP3.LUT UR4, UR48, 0x2, URZ, 0xfc, !UPT ;  /* 0x0000000230047892 */ /* 0x000fc8000f8efcff */
[----:B------:R-:W-:-:S09]  /*2470*/  UISETP.NE.AND UP0, UPT, UR4, 0x2, UPT ;  /* 0x000000020400788c */ /* 0x000fd2000bf05270 */
[----:B------:R-:W-:Y:S05]  /*2480*/  BRA.U UP0, `(.L_x_38) ;  /* 0x0000000100047547 */ /* 0x000fea000b800000 */
[----:B------:R-:W-:Y:S05]  /*2490*/  BPT.TRAP 0x1 ;  /* 0x000000040000795c */ /* 0x000fea0000300000 */
.L_x_38:
[----:B------:R-:W-:Y:S04]  /*24a0*/  BSSY.RECONVERGENT B0, `(.L_x_39) ;  /* 0x0000003000007945 */ /* 0x000fe80003800200 */
[----:B------:R-:W-:Y:S05]  /*24b0*/  @!P3 BRA `(.L_x_40) ;  /* 0x000000000004b947 */ /* 0x000fea0003800000 */
[----:B------:R-:W-:Y:S05]  /*24c0*/  BPT.TRAP 0x1 ;  /* 0x000000040000795c */ /* 0x000fea0000300000 */
.L_x_40:
[----:B------:R-:W-:Y:S05]  /*24d0*/  BSYNC.RECONVERGENT B0 ;  /* 0x0000000000007941 */ /* 0x000fea0003800200 */
.L_x_39:
        /* <DEDUP_REMOVED lines=18> */
[----:B------:R-:W-:Y:S02]  /*2600*/  ULOP3.LUT UR13, UR4, UR47, URZ, 0xfc, !UPT ;  /* 0x0000002f040d7292 */ /* 0x000fe4000f8efcff */
[----:B------:R-:W-:Y:S02]  /*2610*/  USHF.L.U32 UR34, UR7, 0x7, URZ ;  /* 0x0000000707227899 */ /* 0x000fe400080006ff */
[----:B------:R-:W-:Y:S02]  /*2620*/  ULOP3.LUT UR33, UR14, 0xfefffff8, URZ, 0xc0, !UPT ;  /* 0xfefffff80e217892 */ /* 0x000fe4000f8ec0ff */
[----:B------:R-:W-:Y:S02]  /*2630*/  UIADD3.X UR11, UPT, UPT, URZ, UR45, URZ, UP3, !UPT ;  /* 0x0000002dff0b7290 */ /* 0x000fe40009ffe4ff */
[----:B------:R-:W-:-:S02]  /*2640*/  UIADD3 UR32, UPT, UPT, UR5, 0x6400, UR32 ;  /* 0x0000640005207890 */ /* 0x000fc4000fffe020 */
[----:B------:R-:W-:Y:S02]  /*2650*/  UPRMT UR4, URZ, 0x5410, UR37 ;  /* 0x00005410ff047896 */ /* 0x000fe40008000025 */
[----:B------:R-:W-:Y:S02]  /*2660*/  UIADD3.X UR9, UPT, UPT, URZ, UR45, URZ, UP2, !UPT ;  /* 0x0000002dff097290 */ /* 0x000fe400097fe4ff */
[----:B------:R-:W-:Y:S02]  /*2670*/  UIADD3 UR24, UPT, UPT, UR24, 0x26400, URZ ;  /* 0x0002640018187890 */ /* 0x000fe4000fffe0ff */
[----:B------:R-:W-:Y:S02]  /*2680*/  ULEA UR19, UR7, UR53, 0x1 ;  /* 0x0000003507137291 */ /* 0x000fe4000f8e08ff */
[----:B------:R-:W-:Y:S02]  /*2690*/  UIADD3.X UR23, UPT, UPT, URZ, UR45, URZ, UP1, !UPT ;  /* 0x0000002dff177290 */ /* 0x000fe40008ffe4ff */
[----:B------:R-:W-:Y:S01]  /*26a0*/  UIADD3 UR16, UPT, UPT, UR5, 0x2e400, UR16 ;  /* 0x0002e40005107890 */ /* 0x000fe2000fffe010 */
[----:B------:R-:W-:Y:S01]  /*26b0*/  UMOV UR38, 0x0 ;  /* 0x0000000000267882 */ /* 0x000fe20000000000 */
[----:B------:R-:W-:Y:S01]  /*26c0*/  UMOV UR39, 0x10000000 ;  /* 0x1000000000277882 */ /* 0x000fe20000000000 */
[----:B------:R-:W-:Y:S01]  /*26d0*/  UIADD3 UR30, UP0, UPT, UR44, 0x380, URZ ;  /* 0x000003802c1e7890 */ /* 0x000fe2000ff1e0ff */
[----:B------:R4:W-:Y:S01]  /*26e0*/  UTMALDG.3D.MULTICAST.2CTA [UR32], [UR10], UR4, desc[UR38] ;  /* 0x000026200a0073b4 */ /* 0x0009e20008211804 */
[----:B------:R-:W-:Y:S01]  /*26f0*/  UMOV UR28, UR36 ;  /* 0x00000024001c7c82 */ /* 0x000fe20008000000 */
[----:B------:R-:W-:Y:S01]  /*2700*/  UMOV UR25, UR33 ;  /* 0x0000002100197c82 */ /* 0x000fe20008000000 */
[----:B------:R-:W-:Y:S01]  /*2710*/  UMOV UR26, UR34 ;  /* 0x00000022001a7c82 */ /* 0x000fe20008000000 */
[----:B------:R-:W-:Y:S01]  /*2720*/  UMOV UR21, UR36 ;  /* 0x0000002400157c82 */ /* 0x000fe20008000000 */
[----:B------:R-:W-:Y:S01]  /*2730*/  UMOV UR17, UR33 ;  /* 0x0000002100117c82 */ /* 0x000fe20008000000 */
[----:B------:R-:W-:Y:S01]  /*2740*/  UIADD3.X UR31, UPT, UPT, URZ, UR45, URZ, UP0, !UPT ;  /* 0x0000002dff1f7290 */ /* 0x000fe200087fe4ff */
[----:B------:R2:W-:Y:S01]  /*2750*/  UTMALDG.3D.2CTA [UR24], [UR8], desc[UR38] ;  /* 0x00002618080075b4 */ /* 0x0005e20008211000 */
[----:B------:R1:W-:Y:S01]  /*2760*/  UTMALDG.4D.MULTICAST.2CTA [UR16], [UR22], UR4, desc[UR38] ;  /* 0x00002610160073b4 */ /* 0x0003e20008219804 */
[----:B----4-:R-:W-:Y:S01]  /*2770*/  ULEA UR11, UR7, UR52, 0x1 ;  /* 0x00000034070b7291 */ /* 0x010fe2000f8e08ff */
[----:B------:R-:W-:Y:S01]  /*2780*/  UMOV UR10, URZ ;  /* 0x000000ff000a7c82 */ /* 0x000fe20008000000 */
[----:B--2---:R-:W-:Y:S01]  /*2790*/  UIADD3 UR8, UPT, UPT, UR5, 0x32400, UR13 ;  /* 0x0003240005087890 */ /* 0x004fe2000fffe00d */
[----:B------:R-:W-:-:S02]  /*27a0*/  UMOV UR9, UR33 ;  /* 0x0000002100097c82 */ /* 0x000fc40008000000 */
[----:B------:R-:W-:Y:S01]  /*27b0*/  UMOV UR13, UR36 ;  /* 0x00000024000d7c82 */ /* 0x000fe20008000000 */
[----:B-1----:R-:W-:-:S09]  /*27c0*/  UPRMT UR4, URZ, 0x5410, UR41 ;  /* 0x00005410ff047896 */ /* 0x002fd20008000029 */
[----:B------:R4:W-:Y:S02]  /*27d0*/  UTMALDG.4D.MULTICAST.2CTA [UR8], [UR30], UR4, desc[UR38] ;  /* 0x000026081e0073b4 */ /* 0x0009e40008219804 */
[----:B----4-:R-:W-:Y:S01]  /*27e0*/  NOP ;  /* 0x0000000000007918 */ /* 0x010fe20000000000 */
.L_x_42:
[----:B------:R-:W-:Y:S05]  /*27f0*/  BSYNC.RECONVERGENT B0 ;  /* 0x0000000000007941 */ /* 0x000fea0003800200 */
.L_x_41:
[----:B------:R-:W-:Y:S01]  /*2800*/  UIADD3 UR7, UPT, UPT, UR7, 0x1, URZ ;  /* 0x0000000107077890 */ /* 0x000fe2000fffe0ff */
[----:B------:R-:W-:-:S03]  /*2810*/  UMOV UR6, UR15 ;  /* 0x0000000f00067c82 */ /* 0x000fc60008000000 */
[----:B------:R-:W-:-:S09]  /*2820*/  UISETP.NE.AND UP0, UPT, UR7, UR29, UPT ;  /* 0x0000001d0700728c */ /* 0x000fd2000bf05270 */
[----:B------:R-:W-:Y:S05]  /*2830*/  BRA.U UP0, `(.L_x_43) ;  /* 0xfffffff900ec7547 */ /* 0x000fea000b83ffff */
.L_x_35:
[C---:B------:R-:W-:Y:S01]  /*2840*/  LEA R3, R11.reuse, UR5, 0x3 ;  /* 0x000000050b037c11 */ /* 0x040fe2000f8e18ff */
[----:B------:R-:W-:Y:S01]  /*2850*/  NOP ;  /* 0x0000000000007918 */ /* 0x000fe20000000000 */
[----:B-1----:R-:W-:Y:S02]  /*2860*/  SHF.L.U32 R0, R10, 0x1f, RZ ;  /* 0x0000001f0a007819 */ /* 0x002fe400000006ff */
[----:B------:R-:W-:Y:S02]  /*2870*/  LEA R5, R11, UR5, 0x4 ;  /* 0x000000050b057c11 */ /* 0x000fe4000f8e20ff */
[----:B------:R-:W1:Y:S02]  /*2880*/  SYNCS.PHASECHK.TRANS64.TRYWAIT P0, [R3+URZ+0x140], R0 ;  /* 0x00014000030075a7 */ /* 0x000e6400080011ff */
[----:B-1----:R-:W-:Y:S05]  /*2890*/  @!P0 BRA `(.L_x_44) ;  /* 0x0000006c00588947 */ /* 0x002fea0003800000 */
.L_x_153:
[----:B------:R-:W4:Y:S01]  /*28a0*/  LDS.128 R4, [R5+0x1b0] ;  /* 0x0001b00005047984 */ /* 0x000f220000000c00 */
[----:B------:R-:W-:Y:S01]  /*28b0*/  UISETP.GE.AND UP0, UPT, UR40, 0x1, UPT ;  /* 0x000000012800788c */ /* 0x000fe2000bf06270 */
[----:B------:R-:W-:Y:S01]  /*28c0*/  @!PT LDS RZ, [RZ] ;  /* 0x00000000fffff984 */ /* 0x000fe20000000800 */
[----:B------:R-:W-:Y:S01]  /*28d0*/  @!PT LDS RZ, [RZ] ;  /* 0x00000000fffff984 */ /* 0x000fe20000000800 */
[----:B------:R-:W-:Y:S01]  /*28e0*/  @!PT LDS RZ, [RZ] ;  /* 0x00000000fffff984 */ /* 0x000fe20000000800 */
[----:B------:R-:W-:Y:S01]  /*28f0*/  @!PT LDS RZ, [RZ] ;  /* 0x00000000fffff984 */ /* 0x000fe20000000800 */
[----:B------:R1:W-:Y:S06]  /*2900*/  MEMBAR.ALL.CTA ;  /* 0x0000000000007992 */ /* 0x0003ec0000008000 */
[----:B-1----:R-:W1:Y:S01]  /*2910*/  FENCE.VIEW.ASYNC.S ;  /* 0x00000000000073c6 */ /* 0x002e620000000000 */
[----:B----4-:R-:W-:-:S13]  /*2920*/  LOP3.LUT P0, RZ, R6, 0x1, RZ, 0xc0, !PT ;  /* 0x0000000106ff7812 */ /* 0x010fda000780c0ff */
[----:B-1----:R-:W-:Y:S01]  /*2930*/  VOTEU.ANY UP1, P0 ;  /* 0x0000000000ff7886 */ /* 0x002fe20000020100 */
[----:B------:R-:W-:-:S13]  /*2940*/  PLOP3.LUT P0, PT, PT, PT, UP1, 0x80, 0x8 ;  /* 0x000000000008781c */ /* 0x000fda0003f0f018 */
[----:B------:R-:W-:Y:S02]  /*2950*/  @P0 LOP3.LUT R0, R5, 0xffff, RZ, 0xc0, !PT ;  /* 0x0000ffff05000812 */ /* 0x000fe400078ec0ff */
[----:B--2---:R-:W-:Y:S02]  /*2960*/  @P0 MOV R2, R4 ;  /* 0x0000000400020202 */ /* 0x004fe40000000f00 */
[----:B------:R-:W-:Y:S01]  /*2970*/  @P0 R2UR UR6, R0 ;  /* 0x00000000000602ca */ /* 0x000fe200000e0000 */
[----:B------:R-:W-:Y:S01]  /*2980*/  VIADD R0, R3, 0x150 ;  /* 0x0000015003007836 */ /* 0x000fe20000000000 */
[----:B------:R-:W-:Y:S02]  /*2990*/  @P0 SHF.R.U32.HI R4, RZ, 0x10, R5 ;  /* 0x00000010ff040819 */ /* 0x000fe40000011605 */
[----:B------:R-:W-:Y:S02]  /*29a0*/  @P0 R2UR UR7, R2 ;  /* 0x00000000020702ca */ /* 0x000fe400000e0000 */
[----:B------:R-:W-:-:S02]  /*29b0*/  PRMT R0, RZ, 0x654, R0 ;  /* 0x00000654ff007816 */ /* 0x000fc40000000000 */
[----:B------:R-:W-:Y:S02]  /*29c0*/  @P0 R2UR UR4, R4 ;  /* 0x00000000040402ca */ /* 0x000fe400000e0000 */
[----:B------:R1:W-:Y:S03]  /*29d0*/  SYNCS.ARRIVE.TRANS64.RED.A1T0 RZ, [R0+URZ], RZ ;  /* 0x000000ff00ff79a7 */ /* 0x0003e600081004ff */
[----:B------:R-:W-:-:S04]  /*29e0*/  @UP1 UMOV UR55, UR6 ;  /* 0x0000000600371c82 */ /* 0x000fc80008000000 */
[----:B------:R-:W-:-:S04]  /*29f0*/  @UP1 UMOV UR56, UR7 ;  /* 0x0000000700381c82 */ /* 0x000fc80008000000 */
[----:B------:R-:W-:Y:S01]  /*2a00*/  @UP1 UMOV UR36, UR4 ;  /* 0x0000000400241c82 */ /* 0x000fe20008000000 */
[----:B------:R-:W-:Y:S05]  /*2a10*/  BRA.U !UP0, `(.L_x_45) ;  /* 0x0000000108d47547 */ /* 0x000fea000b800000 */
[----:B------:R-:W2:Y:S01]  /*2a20*/  LDCU.128 UR20, c[0x0][0xf10] ;  /* 0x0001e200ff1477ac */ /* 0x000ea20008000c00 */
[----:B------:R-:W4:Y:S01]  /*2a30*/  LDCU UR19, c[0x0][0xf20] ;  /* 0x0001e400ff1377ac */ /* 0x000f220008000800 */
[----:B------:R-:W3:Y:S01]  /*2a40*/  LDCU UR14, c[0x0][0xf0c] ;  /* 0x0001e180ff0e77ac */ /* 0x000ee20008000800 */
[----:B------:R-:W1:Y:S01]  /*2a50*/  LDCU.64 UR8, c[0x0][0xf28] ;  /* 0x0001e500ff0877ac */ /* 0x000e620008000a00 */
[----:B------:R-:W-:Y:S02]  /*2a60*/  UISETP.NE.AND UP3, UPT, UR40, 0x1, UPT ;  /* 0x000000012800788c */ /* 0x000fe4000bf65270 */
[----:B--2---:R-:W-:Y:S02]  /*2a70*/  UIMAD.WIDE.U32 UR10, UR58, UR23, URZ ;  /* 0x000000173a0a72a5 */ /* 0x004fe4000f8e00ff */
[----:B------:R-:W-:Y:S02]  /*2a80*/  UIMAD.WIDE.U32 UR6, UR59, UR20, URZ ;  /* 0x000000143b0672a5 */ /* 0x000fe4000f8e00ff */
[----:B------:R-:W-:-:S02]  /*2a90*/  UISETP.NE.AND UP0, UPT, UR22, 0x1, UPT ;  /* 0x000000011600788c */ /* 0x000fc4000bf05270 */
[----:B------:R-:W-:Y:S01]  /*2aa0*/  UIMAD.WIDE.U32 UR16, UR55, UR23, URZ ;  /* 0x00000017371072a5 */ /* 0x000fe2000f8e00ff */
[----:B------:R-:W-:Y:S02]  /*2ab0*/  UMOV UR10, UR11 ;  /* 0x0000000b000a7c82 */ /* 0x000fe40008000000 */
[----:B------:R-:W-:Y:S01]  /*2ac0*/  UMOV UR6, UR7 ;  /* 0x0000000700067c82 */ /* 0x000fe20008000000 */
[----:B----4-:R-:W-:Y:S02]  /*2ad0*/  USHF.R.U32.HI UR10, URZ, UR19, UR10 ;  /* 0x00000013ff0a7299 */ /* 0x010fe4000801160a */
[----:B------:R-:W-:Y:S02]  /*2ae0*/  USHF.R.U32.HI UR7, URZ, UR21, UR6 ;  /* 0x00000015ff077299 */ /* 0x000fe40008011606 */
[----:B---3--:R-:W-:Y:S02]  /*2af0*/  UISETP.NE.AND UP2, UPT, UR14, 0x1, UPT ;  /* 0x000000010e00788c */ /* 0x008fe4000bf45270 */
[----:B------:R-:W-:-:S02]  /*2b00*/  USEL UR6, UR58, UR10, !UP0 ;  /* 0x0000000a3a067287 */ /* 0x000fc4000c000000 */
[----:B------:R-:W-:Y:S02]  /*2b10*/  USEL UR7, UR59, UR7, !UP2 ;  /* 0x000000073b077287 */ /* 0x000fe4000d000000 */
[----:B-1----:R-:W-:Y:S01]  /*2b20*/  UIMAD.WIDE.U32 UR10, UR6, UR8, URZ ;  /* 0x00000008060a72a5 */ /* 0x002fe2000f8e00ff */
[----:B------:R-:W-:Y:S01]  /*2b30*/  UMOV UR4, UR17 ;  /* 0x0000001100047c82 */ /* 0x000fe20008000000 */
[----:B------:R-:W-:Y:S02]  /*2b40*/  UIMAD.WIDE.U32 UR12, UR56, UR20, URZ ;  /* 0x00000014380c72a5 */ /* 0x000fe4000f8e00ff */
[----:B------:R-:W-:-:S03]  /*2b50*/  UIMAD.WIDE.U32 UR16, UR7, UR8, URZ ;  /* 0x00000008071072a5 */ /* 0x000fc6000f8e00ff */
[----:B------:R-:W-:Y:S01]  /*2b60*/  UMOV UR10, UR11 ;  /* 0x0000000b000a7c82 */ /* 0x000fe20008000000 */
[----:B------:R-:W-:Y:S02]  /*2b70*/  USHF.R.U32.HI UR4, URZ, UR19, UR4 ;  /* 0x00000013ff047299 */ /* 0x000fe40008011604 */
[----:B------:R-:W-:Y:S01]  /*2b80*/  @UP3 USHF.R.U32.HI UR6, URZ, UR9, UR10 ;  /* 0x00000009ff063299 */ /* 0x000fe2000801160a */
[----:B------:R-:W-:Y:S01]  /*2b90*/  UMOV UR12, UR13 ;  /* 0x0000000d000c7c82 */ /* 0x000fe20008000000 */
[----:B------:R-:W-:Y:S01]  /*2ba0*/  UMOV UR16, UR17 ;  /* 0x0000001100107c82 */ /* 0x000fe20008000000 */
[----:B------:R-:W-:Y:S02]  /*2bb0*/  USHF.R.U32.HI UR21, URZ, UR21, UR12 ;  /* 0x00000015ff157299 */ /* 0x000fe4000801160c */
[----:B------:R-:W-:Y:S02]  /*2bc0*/  USEL UR4, UR55, UR4, !UP0 ;  /* 0x0000000437047287 */ /* 0x000fe4000c000000 */
[----:B------:R-:W-:-:S02]  /*2bd0*/  @UP3 USHF.R.U32.HI UR7, URZ, UR9, UR16 ;  /* 0x00000009ff073299 */ /* 0x000fc40008011610 */
[----:B------:R-:W-:Y:S02]  /*2be0*/  UIMAD UR10, UR40, UR6, URZ ;  /* 0x00000006280a72a4 */ /* 0x000fe4000f8e02ff */
[----:B------:R-:W-:Y:S02]  /*2bf0*/  USEL UR6, UR56, UR21, !UP2 ;  /* 0x0000001538067287 */ /* 0x000fe4000d000000 */
[----:B------:R-:W-:Y:S02]  /*2c00*/  UIMAD UR12, UR40, UR7, URZ ;  /* 0x00000007280c72a4 */ /* 0x000fe4000f8e02ff */
[----:B------:R-:W-:Y:S02]  /*2c10*/  UISETP.GE.AND UP0, UPT, UR4, UR10, UPT ;  /* 0x0000000a0400728c */ /* 0x000fe4000bf06270 */
[----:B------:R-:W-:Y:S02]  /*2c20*/  UIMAD.WIDE.U32 UR10, UR4, UR8, URZ ;  /* 0x00000008040a72a5 */ /* 0x000fe4000f8e00ff */
[----:B------:R-:W-:-:S02]  /*2c30*/  UISETP.GE.OR UP0, UPT, UR6, UR12, UP0 ;  /* 0x0000000c0600728c */ /* 0x000fc40008706670 */
        /* <DEDUP_REMOVED lines=19> */
.L_x_45:
[----:B------:R-:W2:Y:S02]  /*2d70*/  LDCU UR4, c[0x0][0xf30] ;  /* 0x0001e600ff0477ac */ /* 0x000ea40008000800 */
[----:B--2---:R-:W-:-:S09]  /*2d80*/  UISETP.NE.AND UP0, UPT, UR4, 0x1, UPT ;  /* 0x000000010400788c */ /* 0x004fd2000bf05270 */
[----:B------:R-:W-:Y:S05]  /*2d90*/  BRA.U UP0, `(.L_x_46) ;  /* 0x0000000100447547 */ /* 0x000fea000b800000 */
[----:B------:R-:W2:Y:S01]  /*2da0*/  LDCU.128 UR20, c[0x0][0xf10] ;  /* 0x0001e200ff1477ac */ /* 0x000ea20008000c00 */
[----:B------:R-:W4:Y:S01]  /*2db0*/  LDCU UR10, c[0x0][0xf0c] ;  /* 0x0001e180ff0a77ac */ /* 0x000f220008000800 */
[----:B------:R-:W1:Y:S01]  /*2dc0*/  LDCU UR11, c[0x0][0xf20] ;  /* 0x0001e400ff0b77ac */ /* 0x000e620008000800 */
[----:B--2---:R-:W-:Y:S02]  /*2dd0*/  UIMAD.WIDE.U32 UR8, UR56, UR20, URZ ;  /* 0x00000014380872a5 */ /* 0x004fe4000f8e00ff */
[----:B------:R-:W-:Y:S02]  /*2de0*/  UIMAD.WIDE.U32 UR6, UR55, UR23, URZ ;  /* 0x00000017370672a5 */ /* 0x000fe4000f8e00ff */
[----:B----4-:R-:W-:Y:S02]  /*2df0*/  UISETP.NE.AND UP2, UPT, UR10, 0x1, UPT ;  /* 0x000000010a00788c */ /* 0x010fe4000bf45270 */
[----:B------:R-:W-:Y:S01]  /*2e00*/  UISETP.NE.AND UP0, UPT, UR22, 0x1, UPT ;  /* 0x000000011600788c */ /* 0x000fe2000bf05270 */
[----:B------:R-:W-:-:S02]  /*2e10*/  UMOV UR8, UR9 ;  /* 0x0000000900087c82 */ /* 0x000fc40008000000 */
[----:B------:R-:W-:Y:S01]  /*2e20*/  UMOV UR4, UR7 ;  /* 0x0000000700047c82 */ /* 0x000fe20008000000 */
[----:B------:R-:W-:Y:S02]  /*2e30*/  USHF.R.U32.HI UR21, URZ, UR21, UR8 ;  /* 0x00000015ff157299 */ /* 0x000fe40008011608 */
[----:B-1----:R-:W-:Y:S02]  /*2e40*/  USHF.R.U32.HI UR4, URZ, UR11, UR4 ;  /* 0x0000000bff047299 */ /* 0x002fe40008011604 */
[----:B------:R-:W-:Y:S02]  /*2e50*/  USEL UR6, UR56, UR21, !UP2 ;  /* 0x0000001538067287 */ /* 0x000fe4000d000000 */
[----:B------:R-:W-:-:S04]  /*2e60*/  USEL UR4, UR55, UR4, !UP0 ;  /* 0x0000000437047287 */ /* 0x000fc8000c000000 */
[----:B------:R-:W-:Y:S02]  /*2e70*/  UIADD3 UR7, UPT, UPT, UR6, -UR4, URZ ;  /* 0x8000000406077290 */ /* 0x000fe4000fffe0ff */
[----:B------:R-:W-:Y:S02]  /*2e80*/  UIADD3 UR4, UPT, UPT, -UR6, UR4, URZ ;  /* 0x0000000406047290 */ /* 0x000fe4000fffe1ff */
[----:B------:R-:W-:Y:S02]  /*2e90*/  UIMAD UR55, UR7, UR22, UR55 ;  /* 0x00000016073772a4 */ /* 0x000fe4000f8e0237 */
[----:B------:R-:W-:-:S12]  /*2ea0*/  UIMAD UR56, UR4, UR10, UR56 ;  /* 0x0000000a043872a4 */ /* 0x000fd8000f8e0238 */
.L_x_46:
[----:B------:R-:W-:Y:S01]  /*2eb0*/  VIADD R11, R11, 0x1 ;  /* 0x000000010b0b7836 */ /* 0x000fe20000000000 */
[----:B------:R-:W-:Y:S02]  /*2ec0*/  R2UR UR6, R91 ;  /* 0x000000005b0672ca */ /* 0x000fe400000e0000 */
[----:B------:R-:W-:Y:S02]  /*2ed0*/  R2UR UR4, R90 ;  /* 0x000000005a0472ca */ /* 0x000fe400000e0000 */
[C---:B------:R-:W-:Y:S02]  /*2ee0*/  ISETP.NE.AND P0, PT, R11.reuse, 0x2, PT ;  /* 0x000000020b00780c */ /* 0x040fe40003f05270 */
[----:B------:R-:W-:Y:S02]  /*2ef0*/  PLOP3.LUT P2, PT, PT, PT, PT, 0x80, 0x8 ;  /* 0x000000000008781c */ /* 0x000fe40003f4f070 */
[----:B------:R-:W-:Y:S02]  /*2f00*/  SEL R3, RZ, 0x1, P0 ;  /* 0x00000001ff037807 */ /* 0x000fe40000000000 */
[----:B------:R-:W-:-:S02]  /*2f10*/  SEL R11, R11, RZ, P0 ;  /* 0x000000ff0b0b7207 */ /* 0x000fc40000000000 */
[----:B------:R-:W-:Y:S01]  /*2f20*/  LOP3.LUT R10, R10, R3, RZ, 0x3c, !PT ;  /* 0x000000030a0a7212 */ /* 0x000fe200078e3cff */
[----:B------:R-:W-:Y:S02]  /*2f30*/  UIADD3 UR26, UPT, UPT, UR56, UR6, URZ ;  /* 0x00000006381a7290 */ /* 0x000fe4000fffe0ff */
[----:B------:R-:W-:Y:S01]  /*2f40*/  UIADD3 UR25, UPT, UPT, UR55, UR4, URZ ;  /* 0x0000000437197290 */ /* 0x000fe2000fffe0ff */
[----:B------:R-:W-:Y:S11]  /*2f50*/  BRA.U UP1, `(.L_x_47) ;  /* 0xffffffed01507547 */ /* 0x000ff6000b83ffff */
[----:B------:R-:W-:Y:S01]  /*2f60*/  UIADD3 UR7, UPT, UPT, UR5, 0x80, URZ ;  /* 0x0000008005077890 */ /* 0x000fe2000fffe0ff */
[----:B------:R-:W-:-:S03]  /*2f70*/  SHF.L.U32 R3, R12, 0x1f, RZ ;  /* 0x0000001f0c037819 */ /* 0x000fc600000006ff */
[----:B------:R-:W-:-:S09]  /*2f80*/  ULEA UR4, UR15, UR7, 0x3 ;  /* 0x000000070f047291 */ /* 0x000fd2000f8e18ff */
[----:B------:R-:W2:Y:S02]  /*2f90*/  SYNCS.PHASECHK.TRANS64.TRYWAIT P0, [UR4], R3 ;  /* 0x00000003ff0075a7 */ /* 0x000ea40008001104 */
[----:B--2---:R-:W-:Y:S05]  /*2fa0*/  @!P0 BRA `(.L_x_48) ;  /* 0x0000006400a88947 */ /* 0x004fea0003800000 */
.L_x_155:
[----:B------:R-:W-:-:S04]  /*2fb0*/  UIADD3 UR4, UPT, UPT, UR15, 0x1, URZ ;  /* 0x000000010f047890 */ /* 0x000fc8000fffe0ff */
[----:B------:R-:W-:-:S04]  /*2fc0*/  UISETP.NE.AND UP0, UPT, UR4, 0x10, UPT ;  /* 0x000000100400788c */ /* 0x000fc8000bf05270 */
[----:B------:R-:W-:Y:S02]  /*2fd0*/  USEL UR6, URZ, 0x1, UP0 ;  /* 0x00000001ff067887 */ /* 0x000fe40008000000 */
[----:B------:R-:W-:-:S04]  /*2fe0*/  USEL UR4, UR4, URZ, UP0 ;  /* 0x000000ff04047287 */ /* 0x000fc80008000000 */
[----:B------:R-:W-:Y:S01]  /*2ff0*/  ULEA UR5, UR4, UR7, 0x3 ;  /* 0x0000000704057291 */ /* 0x000fe2000f8e18ff */
[----:B------:R-:W-:-:S04]  /*3000*/  LOP3.LUT R2, R12, UR6, RZ, 0x3c, !PT ;  /* 0x000000060c027c12 */ /* 0x000fc8000f8e3cff */
[----:B-1----:R-:W-:-:S04]  /*3010*/  SHF.L.U32 R3, R2, 0x1f, RZ ;  /* 0x0000001f02037819 */ /* 0x002fc800000006ff */
[----:B------:R-:W1:Y:S02]  /*3020*/  SYNCS.PHASECHK.TRANS64.TRYWAIT P0, [UR5], R3 ;  /* 0x00000003ff0075a7 */ /* 0x000e640008001105 */
[----:B-1----:R-:W-:Y:S05]  /*3030*/  @!P0 BRA `(.L_x_49) ;  /* 0x00000064009c8947 */ /* 0x002fea0003800000 */
.L_x_157:
        /* <DEDUP_REMOVED lines=9> */
.L_x_159:
        /* <DEDUP_REMOVED lines=9> */
.L_x_161:
        /* <DEDUP_REMOVED lines=9> */
.L_x_163:
        /* <DEDUP_REMOVED lines=9> */
.L_x_165:
        /* <DEDUP_REMOVED lines=9> */
.L_x_167:
        /* <DEDUP_REMOVED lines=9> */
.L_x_169:
        /* <DEDUP_REMOVED lines=9> */
.L_x_171:
        /* <DEDUP_REMOVED lines=9> */
.L_x_173:
        /* <DEDUP_REMOVED lines=9> */
.L_x_175:
        /* <DEDUP_REMOVED lines=9> */
.L_x_177:
        /* <DEDUP_REMOVED lines=9> */
.L_x_179:
        /* <DEDUP_REMOVED lines=9> */
.L_x_181:
        /* <DEDUP_REMOVED lines=9> */
.L_x_183:
[----:B------:R-:W-:-:S04]  /*3790*/  UIADD3 UR4, UPT, UPT, UR4, 0x1, URZ ;  /* 0x0000000104047890 */ /* 0x000fc8000fffe0ff */
[----:B------:R-:W-:-:S04]  /*37a0*/  UISETP.NE.AND UP0, UPT, UR4, 0x10, UPT ;  /* 0x000000100400788c */ /* 0x000fc8000bf05270 */
[----:B------:R-:W-:Y:S02]  /*37b0*/  USEL UR5, URZ, 0x1, UP0 ;  /* 0x00000001ff057887 */ /* 0x000fe40008000000 */
[----:B------:R-:W-:-:S04]  /*37c0*/  USEL UR4, UR4, URZ, UP0 ;  /* 0x000000ff04047287 */ /* 0x000fc80008000000 */
[----:B------:R-:W-:Y:S01]  /*37d0*/  ULEA UR4, UR4, UR7, 0x3 ;  /* 0x0000000704047291 */ /* 0x000fe2000f8e18ff */
[----:B-1----:R-:W-:-:S04]  /*37e0*/  LOP3.LUT R3, R2, UR5, RZ, 0x3c, !PT ;  /* 0x0000000502037c12 */ /* 0x002fc8000f8e3cff */
[----:B------:R-:W-:Y:S01]  /*37f0*/  SHF.L.U32 R3, R3, 0x1f, RZ ;  /* 0x0000001f03037819 */ /* 0x000fe200000006ff */
[----:B------:R-:W-:-:S07]  /*3800*/  IMAD.U32 R0, RZ, RZ, UR4 ;  /* 0x00000004ff007e24 */ /* 0x000fce000f8e00ff */
.L_x_63:
[----:B-1----:R1:W2:Y:S02]  /*3810*/  SYNCS.PHASECHK.TRANS64.TRYWAIT P0, [R0+URZ], R3 ;  /* 0x00000003000075a7 */ /* 0x0022a400080011ff */
[----:B--2---:R-:W-:Y:S05]  /*3820*/  @!P0 NANOSLEEP.SYNCS 0x989680 ;  /* 0x009896800000895d */ /* 0x004fea0003900000 */
[----:B------:R-:W2:Y:S02]  /*3830*/  @!P0 SYNCS.PHASECHK.TRANS64 P0, [R0+URZ], R3 ;  /* 0x00000003000085a7 */ /* 0x000ea400080010ff */
[----:B--2---:R-:W-:Y:S05]  /*3840*/  @P0 EXIT ;  /* 0x000000000000094d */ /* 0x004fea0003800000 */
[----:B------:R-:W-:Y:S05]  /*3850*/  BRA `(.L_x_63) ;  /* 0xfffffffc00ec7947 */ /* 0x000fea000383ffff */
.L_x_23:
[----:B------:R-:W-:-:S04]  /*3860*/  UISETP.NE.AND UP0, UPT, UR57, URZ, UPT ;  /* 0x000000ff3900728c */ /* 0x000fc8000bf05270 */
[----:B------:R-:W-:-:S09]  /*3870*/  UISETP.NE.OR UP0, UPT, UR19, 0x1, UP0 ;  /* 0x000000011300788c */ /* 0x000fd20008705670 */
[----:B------:R-:W-:Y:S05]  /*3880*/  BRA.U UP0, `(.L_x_64) ;  /* 0x0000000500487547 */ /* 0x000fea000b800000 */
[----:B------:R-:W-:Y:S01]  /*3890*/  ISETP.GE.U32.AND P2, PT, R0, 0x8, PT ;  /* 0x000000080000780c */ /* 0x000fe20003f46070 */
[----:B------:R-:W-:Y:S01]  /*38a0*/  IMAD.MOV.U32 R12, RZ, RZ, 0x1 ;  /* 0x00000001ff0c7424 */ /* 0x000fe200078e00ff */
[----:B------:R-:W-:Y:S02]  /*38b0*/  CS2R R10, SRZ ;  /* 0x00000000000a7805 */ /* 0x000fe4000001ff00 */
[----:B------:R-:W-:Y:S01]  /*38c0*/  CS2R R8, SRZ ;  /* 0x0000000000087805 */ /* 0x000fe2000001ff00 */
[----:B------:R-:W-:Y:S01]  /*38d0*/  UMOV UR6, 0x400 ;  /* 0x0000040000067882 */ /* 0x000fe20000000000 */
[----:B------:R-:W-:Y:S01]  /*38e0*/  UMOV UR5, URZ ;  /* 0x000000ff00057c82 */ /* 0x000fe20008000000 */
[----:B------:R-:W-:-:S12]  /*38f0*/  ULEA UR6, UR57, UR6, 0x18 ;  /* 0x0000000639067291 */ /* 0x000fd8000f8ec0ff */
.L_x_68:
[----:B------:R-:W-:Y:S02]  /*3900*/  LEA R2, R8, UR6, 0x3 ;  /* 0x0000000608027c11 */ /* 0x000fe4000f8e18ff */
[----:B------:R-:W-:-:S03]  /*3910*/  SHF.L.U32 R5, R9, 0x1f, RZ ;  /* 0x0000001f09057819 */ /* 0x000fc600000006ff */
[----:B------:R-:W-:Y:S01]  /*3920*/  VIADD R4, R2, 0x190 ;  /* 0x0000019002047836 */ /* 0x000fe20000000000 */
[----:B------:R-:W1:Y:S02]  /*3930*/  SYNCS.PHASECHK.TRANS64.TRYWAIT P0, [R2+URZ+0x180], R5 ;  /* 0x00018005020075a7 */ /* 0x000e6400080011ff */
[----:B-1----:R-:W-:Y:S05]  /*3940*/  @!P0 BRA `(.L_x_65) ;  /* 0x0000006000a88947 */ /* 0x002fea0003800000 */
.L_x_184:
[----:B------:R-:W-:Y:S01]  /*3950*/  ULEA UR4, UR5, UR6, 0x3 ;  /* 0x0000000605047291 */ /* 0x000fe2000f8e18ff */
[----:B------:R-:W-:Y:S02]  /*3960*/  PRMT R4, RZ, 0x654, R4 ;  /* 0x00000654ff047816 */ /* 0x000fe40000000004 */
[----:B-1----:R-:W-:Y:S01]  /*3970*/  SHF.L.U32 R5, R12, 0x1f, RZ ;  /* 0x0000001f0c057819 */ /* 0x002fe200000006ff */
[----:B------:R-:W-:Y:S01]  /*3980*/  UIADD3 UR7, UPT, UPT, UR4, 0x140, URZ ;  /* 0x0000014004077890 */ /* 0x000fe2000fffe0ff */
[----:B------:R1:W-:Y:S05]  /*3990*/  SYNCS.ARRIVE.TRANS64.RED.A1T0 RZ, [R4+URZ], RZ ;  /* 0x000000ff04ff79a7 */ /* 0x0003ea00081004ff */
[----:B------:R-:W-:Y:S01]  /*39a0*/  IMAD.U32 R7, RZ, RZ, UR7 ;  /* 0x00000007ff077e24 */ /* 0x000fe2000f8e00ff */
[----:B------:R-:W2:Y:S04]  /*39b0*/  SYNCS.PHASECHK.TRANS64.TRYWAIT P0, [UR4+0x150], R5 ;  /* 0x00015005ff0075a7 */ /* 0x000ea80008001104 */
[----:B------:R-:W-:Y:S01]  /*39c0*/  PRMT R6, R0, 0x654, R7 ;  /* 0x0000065400067816 */ /* 0x000fe20000000007 */
[----:B-1----:R-:W-:Y:S01]  /*39d0*/  @!P2 IMAD.MOV.U32 R4, RZ, RZ, 0x10 ;  /* 0x00000010ff04a424 */ /* 0x002fe200078e00ff */
[----:B--2---:R-:W-:Y:S06]  /*39e0*/  @!P0 BRA `(.L_x_66) ;  /* 0x0000006000948947 */ /* 0x004fec0003800000 */
.L_x_186:
[----:B------:R-:W-:Y:S01]  /*39f0*/  ULEA UR8, UR5, UR6, 0x4 ;  /* 0x0000000605087291 */ /* 0x000fe2000f8e20ff */
[----:B------:R-:W-:Y:S01]  /*3a00*/  SEL R3, R6, R3, !P2 ;  /* 0x0000000306037207 */ /* 0x000fe20005000000 */
[----:B------:R-:W-:Y:S01]  /*3a10*/  UIADD3 UR9, UPT, UPT, UR4, 0x140, URZ ;  /* 0x0000014004097890 */ /* 0x000fe2000fffe0ff */
[----:B-1----:R-:W-:Y:S01]  /*3a20*/  LEA R2, R11, UR6, 0x3 ;  /* 0x000000060b027c11 */ /* 0x002fe2000f8e18ff */
[----:B------:R-:W-:Y:S01]  /*3a30*/  UIADD3 UR8, UPT, UPT, UR8, 0x1b0, URZ ;  /* 0x000001b008087890 */ /* 0x000fe2000fffe0ff */
[----:B------:R-:W-:Y:S01]  /*3a40*/  SHF.L.U32 R5, R10, 0x1f, RZ ;  /* 0x0000001f0a057819 */ /* 0x000fe200000006ff */
[----:B------:R1:W-:Y:S01]  /*3a50*/  @!P2 SYNCS.ARRIVE.TRANS64.RED RZ, [R3+URZ], R4 ;  /* 0x0000000403ffa9a7 */ /* 0x0003e200080004ff */
[----:B------:R-:W-:Y:S01]  /*3a60*/  UIADD3 UR4, UPT, UPT, UR5, 0x1, URZ ;  /* 0x0000000105047890 */ /* 0x000fe2000fffe0ff */
[----:B------:R-:W-:-:S03]  /*3a70*/  VIADD R8, R8, 0x1 ;  /* 0x0000000108087836 */ /* 0x000fc60000000000 */
[----:B------:R-:W-:Y:S02]  /*3a80*/  UISETP.NE.AND UP0, UPT, UR4, 0x2, UPT ;  /* 0x000000020400788c */ /* 0x000fe4000bf05270 */
[----:B------:R-:W-:Y:S06]  /*3a90*/  UGETNEXTWORKID.BROADCAST [UR8], [UR9] ;  /* 0x00000000080073ca */ /* 0x000fec0008000100 */
[----:B------:R-:W-:Y:S01]  /*3aa0*/  USEL UR7, URZ, 0x1, UP0 ;  /* 0x00000001ff077887 */ /* 0x000fe20008000000 */
[----:B------:R-:W-:Y:S01]  /*3ab0*/  ISETP.NE.AND P0, PT, R8, 0x2, PT ;  /* 0x000000020800780c */ /* 0x000fe20003f05270 */
[----:B------:R-:W-:Y:S01]  /*3ac0*/  USEL UR5, UR4, URZ, UP0 ;  /* 0x000000ff04057287 */ /* 0x000fe20008000000 */
[----:B------:R-:W2:Y:S03]  /*3ad0*/  SYNCS.PHASECHK.TRANS64.TRYWAIT P1, [R2+URZ+0x140], R5 ;  /* 0x00014005020075a7 */ /* 0x000ea600080211ff */
[----:B------:R-:W-:Y:S01]  /*3ae0*/  LOP3.LUT R12, R12, UR7, RZ, 0x3c, !PT ;  /* 0x000000070c0c7c12 */ /* 0x000fe2000f8e3cff */
[----:B-12---:R-:W-:Y:S07]  /*3af0*/  @!P1 BRA `(.L_x_67) ;  /* 0x0000006000689947 */ /* 0x006fee0003800000 */
.L_x_187:
[C---:B------:R-:W-:Y:S01]  /*3b00*/  LEA R4, R11.reuse, UR6, 0x4 ;  /* 0x000000060b047c11 */ /* 0x040fe2000f8e20ff */
[----:B-1----:R-:W-:Y:S01]  /*3b10*/  VIADD R2, R2, 0x150 ;  /* 0x0000015002027836 */ /* 0x002fe20000000000 */
[----:B------:R-:W-:Y:S01]  /*3b20*/  SEL R8, R8, RZ, P0 ;  /* 0x000000ff08087207 */ /* 0x000fe20000000000 */
[----:B------:R-:W-:-:S03]  /*3b30*/  VIADD R11, R11, 0x1 ;  /* 0x000000010b0b7836 */ /* 0x000fc60000000000 */
[----:B------:R-:W1:Y:S01]  /*3b40*/  LDS.128 R4, [R4+0x1b0] ;  /* 0x0001b00004047984 */ /* 0x000e620000000c00 */
[----:B------:R-:W-:Y:S02]  /*3b50*/  PRMT R2, RZ, 0x654, R2 ;  /* 0x00000654ff027816 */ /* 0x000fe40000000002 */
[C---:B------:R-:W-:Y:S01]  /*3b60*/  ISETP.NE.AND P1, PT, R11.reuse, 0x2, PT ;  /* 0x000000020b00780c */ /* 0x040fe20003f25270 */
[----:B------:R-:W-:Y:S01]  /*3b70*/  @!PT LDS RZ, [RZ] ;  /* 0x00000000fffff984 */ /* 0x000fe20000000800 */
[----:B------:R-:W-:Y:S01]  /*3b80*/  @!PT LDS RZ, [RZ] ;  /* 0x00000000fffff984 */ /* 0x000fe20000000800 */
[----:B------:R-:W-:Y:S01]  /*3b90*/  @!PT LDS RZ, [RZ] ;  /* 0x00000000fffff984 */ /* 0x000fe20000000800 */
[----:B------:R-:W-:Y:S01]  /*3ba0*/  @!PT LDS RZ, [RZ] ;  /* 0x00000000fffff984 */ /* 0x000fe20000000800 */
[----:B------:R2:W-:Y:S06]  /*3bb0*/  MEMBAR.ALL.CTA ;  /* 0x0000000000007992 */ /* 0x0005ec0000008000 */
[----:B--2---:R-:W2:Y:S01]  /*3bc0*/  FENCE.VIEW.ASYNC.S ;  /* 0x00000000000073c6 */ /* 0x004ea20000000000 */
[----:B------:R-:W-:Y:S01]  /*3bd0*/  SEL R11, R11, RZ, P1 ;  /* 0x000000ff0b0b7207 */ /* 0x000fe20000800000 */
[----:B--2---:R2:W-:Y:S01]  /*3be0*/  SYNCS.ARRIVE.TRANS64.RED.A1T0 RZ, [R2+URZ], RZ ;  /* 0x000000ff02ff79a7 */ /* 0x0045e200081004ff */
[----:B-1----:R-:W-:-:S02]  /*3bf0*/  LOP3.LUT P3, RZ, R6, 0x1, RZ, 0xc0, !PT ;  /* 0x0000000106ff7812 */ /* 0x002fc4000786c0ff */
[----:B------:R-:W-:-:S04]  /*3c00*/  SEL R5, RZ, 0x1, P1 ;  /* 0x00000001ff057807 */ /* 0x000fc80000800000 */
[----:B------:R-:W-:Y:S02]  /*3c10*/  LOP3.LUT R10, R10, R5, RZ, 0x3c, !PT ;  /* 0x000000050a0a7212 */ /* 0x000fe400078e3cff */
[----:B--2---:R-:W-:-:S04]  /*3c20*/  SEL R2, RZ, 0x1, P0 ;  /* 0x00000001ff027807 */ /* 0x004fc80000000000 */
[----:B------:R-:W-:Y:S01]  /*3c30*/  LOP3.LUT R9, R9, R2, RZ, 0x3c, !PT ;  /* 0x0000000209097212 */ /* 0x000fe200078e3cff */
[----:B------:R-:W-:Y:S06]  /*3c40*/  @P3 BRA `(.L_x_68) ;  /* 0xfffffffc002c3947 */ /* 0x000fec000383ffff */
[----:B------:R-:W-:Y:S01]  /*3c50*/  ULEA UR4, UR5, UR6, 0x3 ;  /* 0x0000000605047291 */ /* 0x000fe2000f8e18ff */
[----:B------:R-:W-:-:S08]  /*3c60*/  SHF.L.U32 R3, R12, 0x1f, RZ ;  /* 0x0000001f0c037819 */ /* 0x000fd000000006ff */
[----:B------:R-:W1:Y:S02]  /*3c70*/  SYNCS.PHASECHK.TRANS64 P0, [UR4+0x150], R3 ;  /* 0x00015003ff0075a7 */ /* 0x000e640008001004 */
[----:B-1----:R-:W-:Y:S05]  /*3c80*/  @P0 BRA `(.L_x_69) ;  /* 0x0000000000080947 */ /* 0x002fea0003800000 */
[----:B------:R-:W1:Y:S02]  /*3c90*/  SYNCS.PHASECHK.TRANS64.TRYWAIT P0, [UR4+0x150], R3 ;  /* 0x00015003ff0075a7 */ /* 0x000e640008001104 */
[----:B-1----:R-:W-:Y:S05]  /*3ca0*/  @!P0 BRA `(.L_x_70) ;  /* 0x0000006000108947 */ /* 0x002fea0003800000 */
.L_x_69:
[----:B------:R-:W-:-:S04]  /*3cb0*/  UIADD3 UR7, UPT, UPT, UR5, 0x1, URZ ;  /* 0x0000000105077890 */ /* 0x000fc8000fffe0ff */
[----:B------:R-:W-:-:S04]  /*3cc0*/  UISETP.NE.AND UP0, UPT, UR7, 0x2, UPT ;  /* 0x000000020700788c */ /* 0x000fc8000bf05270 */
[----:B------:R-:W-:Y:S02]  /*3cd0*/  USEL UR8, URZ, 0x1, UP0 ;  /* 0x00000001ff087887 */ /* 0x000fe40008000000 */
[----:B------:R-:W-:-:S04]  /*3ce0*/  USEL UR7, UR7, URZ, UP0 ;  /* 0x000000ff07077287 */ /* 0x000fc80008000000 */
[----:B------:R-:W-:Y:S01]  /*3cf0*/  ULEA UR7, UR7, UR6, 0x3 ;  /* 0x0000000607077291 */ /* 0x000fe2000f8e18ff */
[----:B-1----:R-:W-:-:S04]  /*3d00*/  LOP3.LUT R3, R12, UR8, RZ, 0x3c, !PT ;  /* 0x000000080c037c12 */ /* 0x002fc8000f8e3cff */
[----:B------:R-:W-:-:S04]  /*3d10*/  SHF.L.U32 R0, R3, 0x1f, RZ ;  /* 0x0000001f03007819 */ /* 0x000fc800000006ff */
[----:B------:R-:W1:Y:S02]  /*3d20*/  SYNCS.PHASECHK.TRANS64 P0, [UR7+0x150], R0 ;  /* 0x00015000ff0075a7 */ /* 0x000e640008001007 */
[----:B-1----:R-:W-:Y:S05]  /*3d30*/  @P0 EXIT ;  /* 0x000000000000094d */ /* 0x002fea0003800000 */
[----:B------:R-:W-:Y:S02]  /*3d40*/  SHF.L.U32 R3, R3, 0x1f, RZ ;  /* 0x0000001f03037819 */ /* 0x000fe400000006ff */
[----:B------:R-:W-:-:S07]  /*3d50*/  MOV R0, UR7 ;  /* 0x0000000700007c02 */ /* 0x000fce0008000f00 */
.L_x_71:
[----:B-1----:R1:W2:Y:S02]  /*3d60*/  SYNCS.PHASECHK.TRANS64.TRYWAIT P0, [R0+URZ+0x150], R3 ;  /* 0x00015003000075a7 */ /* 0x0022a400080011ff */
[----:B--2---:R-:W-:Y:S05]  /*3d70*/  @!P0 NANOSLEEP.SYNCS 0x989680 ;  /* 0x009896800000895d */ /* 0x004fea0003900000 */
[----:B------:R-:W2:Y:S02]  /*3d80*/  @!P0 SYNCS.PHASECHK.TRANS64 P0, [R0+URZ+0x150], R3 ;  /* 0x00015003000085a7 */ /* 0x000ea400080010ff */
[----:B--2---:R-:W-:Y:S05]  /*3d90*/  @P0 EXIT ;  /* 0x000000000000094d */ /* 0x004fea0003800000 */
[----:B------:R-:W-:Y:S05]  /*3da0*/  BRA `(.L_x_71) ;  /* 0xfffffffc00ec7947 */ /* 0x000fea000383ffff */
.L_x_64:
[----:B------:R-:W-:Y:S05]  /*3db0*/  BRA.U UP5, `(.L_x_72) ;  /* 0x0000001905507547 */ /* 0x000fea000b800000 */
[----:B------:R-:W-:Y:S01]  /*3dc0*/  UMOV UR5, 0x40 ;  /* 0x0000004000057882 */ /* 0x000fe20000000000 */
[----:B------:R-:W-:Y:S01]  /*3dd0*/  NOP ;  /* 0x0000000000007918 */ /* 0x000fe20000000000 */
[----:B------:R-:W-:Y:S01]  /*3de0*/  ULEA UR5, UR57, UR5, 0x18 ;  /* 0x0000000539057291 */ /* 0x000fe2000f8ec0ff */
[----:B------:R-:W-:Y:S02]  /*3df0*/  UMOV UR6, 0x400 ;  /* 0x0000040000067882 */ /* 0x000fe40000000000 */
[----:B------:R-:W-:-:S06]  /*3e00*/  ULEA UR6, UR57, UR6, 0x18 ;  /* 0x0000000639067291 */ /* 0x000fcc000f8ec0ff */
[----:B------:R-:W1:Y:S02]  /*3e10*/  LDS.U8 R0, [UR5+0x1c] ;  /* 0x00001c05ff007984 */ /* 0x000e640008000000 */
[----:B-1----:R-:W-:-:S13]  /*3e20*/  ISETP.NE.AND P0, PT, R0, RZ, PT ;  /* 0x000000ff0000720c */ /* 0x002fda0003f05270 */
[----:B------:R-:W-:Y:S05]  /*3e30*/  @P0 BRA `(.L_x_73) ;  /* 0x0000000400080947 */ /* 0x000fea0003800000 */
[----:B------:R-:W-:Y:S02]  /*3e40*/  UISETP.NE.U32.AND UP1, UPT, UR55, 0x1, UPT ;  /* 0x000000013700788c */ /* 0x000fe4000bf25070 */
[----:B------:R-:W-:-:S07]  /*3e50*/  UIADD3 UR7, UPT, UPT, UR5, 0x8, URZ ;  /* 0x0000000805077890 */ /* 0x000fce000fffe0ff */
[----:B------:R-:W-:Y:S05]  /*3e60*/  BRA.U !UP1, `(.L_x_74) ;  /* 0x00000001099c7547 */ /* 0x000fea000b800000 */
[----:B------:R-:W-:Y:S01]  /*3e70*/  ELECT P0, URZ, PT ;  /* 0x0000000000ff782f */ /* 0x000fe20003800000 */
[----:B------:R-:W-:-:S12]  /*3e80*/  BSSY B0, `(.L_x_74) ;  /* 0x0000025000007945 */ /* 0x000fd80003800000 */
[----:B------:R-:W-:Y:S05]  /*3e90*/  @!P0 BRA `(.L_x_75) ;  /* 0x00000000008c8947 */ /* 0x000fea0003800000 */
[----:B------:R-:W-:-:S05]  /*3ea0*/  UMOV UR4, 0x10 ;  /* 0x0000001000047882 */ /* 0x000fca0000000000 */
[----:B------:R-:W-:Y:S04]  /*3eb0*/  DEPBAR.LE SB1, 0x36 ;  /* 0x00009d800000791a */ /* 0x000fe80000000000 */
[----:B------:R-:W1:Y:S02]  /*3ec0*/  UTCATOMSWS.2CTA.FIND_AND_SET.ALIGN UP0, UR4, UR4 ;  /* 0x00000004000475e3 */ /* 0x000e640008200800 */
[----:B-1----:R-:W-:Y:S01]  /*3ed0*/  MOV R11, UR4 ;  /* 0x00000004000b7c02 */ /* 0x002fe20008000f00 */
[----:B------:R-:W-:Y:S06]  /*3ee0*/  BRA.U UP0, `(.L_x_76) ;  /* 0x0000000100187547 */ /* 0x000fec000b800000 */
.L_x_77:
[----:B------:R-:W-:Y:S05]  /*3ef0*/  NANOSLEEP 0x64 ;  /* 0x000000640000795d */ /* 0x000fea0003800000 */
[----:B------:R-:W-:-:S05]  /*3f00*/  UMOV UR4, 0x10 ;  /* 0x0000001000047882 */ /* 0x000fca0000000000 */
[----:B------:R-:W-:Y:S04]  /*3f10*/  DEPBAR.LE SB1, 0x36 ;  /* 0x00009d800000791a */ /* 0x000fe80000000000 */
[----:B------:R-:W1:Y:S02]  /*3f20*/  UTCATOMSWS.2CTA.FIND_AND_SET.ALIGN UP0, UR4, UR4 ;  /* 0x00000004000475e3 */ /* 0x000e640008200800 */
[----:B-1----:R-:W-:Y:S01]  /*3f30*/  MOV R11, UR4 ;  /* 0x00000004000b7c02 */ /* 0x002fe20008000f00 */
[----:B------:R-:W-:Y:S05]  /*3f40*/  BRA.U !UP0, `(.L_x_77) ;  /* 0xfffffffd08e87547 */ /* 0x000fea000b83ffff */
.L_x_76:
[----:B------:R-:W1:Y:S01]  /*3f50*/  LDS R7, [UR5+0x10] ;  /* 0x00001005ff077984 */ /* 0x000e620008000800 */
[----:B------:R-:W-:Y:S01]  /*3f60*/  IMAD.U32 R5, RZ, RZ, UR6 ;  /* 0x00000006ff057e24 */ /* 0x000fe2000f8e00ff */
[----:B------:R-:W-:-:S03]  /*3f70*/  MOV R4, UR56 ;  /* 0x0000003800047c02 */ /* 0x000fc60008000f00 */
[----:B------:R-:W-:Y:S01]  /*3f80*/  VIADD R5, R5, 0x1d0 ;  /* 0x000001d005057836 */ /* 0x000fe20000000000 */
[----:B-1----:R-:W-:-:S04]  /*3f90*/  SHF.L.U32 R7, R7, 0x1f, RZ ;  /* 0x0000001f07077819 */ /* 0x002fc800000006ff */
[----:B------:R-:W1:Y:S02]  /*3fa0*/  SYNCS.PHASECHK.TRANS64.TRYWAIT P0, [UR5+0x8], R7 ;  /* 0x00000807ff0075a7 */ /* 0x000e640008001105 */
[----:B-1----:R-:W-:Y:S05]  /*3fb0*/  @P0 BRA `(.L_x_78) ;  /* 0x0000000000080947 */ /* 0x002fea0003800000 */
[----:B------:R-:W1:Y:S02]  /*3fc0*/  SYNCS.PHASECHK.TRANS64.TRYWAIT P0, [UR5+0x8], R7 ;  /* 0x00000807ff0075a7 */ /* 0x000e640008001105 */
[----:B-1----:R-:W-:Y:S05]  /*3fd0*/  @!P0 BRA `(.L_x_79) ;  /* 0x0000005c005c8947 */ /* 0x002fea0003800000 */
.L_x_78:
[----:B-1----:R-:W-:Y:S01]  /*3fe0*/  HFMA2 R0, -RZ, RZ, 0, 5.9604644775390625e-08 ;  /* 0x00000001ff007431 */ /* 0x002fe200000001ff */
[----:B------:R-:W-:Y:S01]  /*3ff0*/  UPRMT UR4, UR56, 0x654, UR7 ;  /* 0x0000065438047896 */ /* 0x000fe20008000007 */
[----:B------:R-:W-:Y:S01]  /*4000*/  IMAD.MOV.U32 R8, RZ, RZ, 0xffff ;  /* 0x0000ffffff087424 */ /* 0x000fe200078e00ff */
[----:B------:R-:W-:Y:S01]  /*4010*/  PRMT R4, R4, 0x654, R5 ;  /* 0x0000065404047816 */ /* 0x000fe20000000005 */
[----:B------:R-:W-:Y:S02]  /*4020*/  IMAD.MOV.U32 R6, RZ, RZ, 0x4 ;  /* 0x00000004ff067424 */ /* 0x000fe400078e00ff */
[----:B------:R-:W-:Y:S01]  /*4030*/  IMAD.SHL.U32 R9, R11, 0x20, RZ ;  /* 0x000000200b097824 */ /* 0x000fe200078e00ff */
[----:B------:R-:W-:Y:S02]  /*4040*/  MOV R5, UR4 ;  /* 0x0000000400057c02 */ /* 0x000fe40008000f00 */
[-C--:B------:R-:W-:Y:S01]  /*4050*/  SHF.L.U32 R8, R8, R11.reuse, RZ ;  /* 0x0000000b08087219 */ /* 0x080fe200000006ff */
[----:B------:R1:W-:Y:S01]  /*4060*/  SYNCS.ARRIVE.TRANS64.RED RZ, [UR4], R6 ;  /* 0x00000006ffff79a7 */ /* 0x0003e20008000404 */
[----:B------:R-:W-:Y:S01]  /*4070*/  SHF.L.U32 R7, R0, R11, RZ ;  /* 0x0000000b00077219 */ /* 0x000fe200000006ff */
[----:B------:R1:W-:Y:S04]  /*4080*/  STS [UR6+0x1d0], R9 ;  /* 0x0001d009ff007988 */ /* 0x0003e80008000806 */
[----:B------:R1:W-:Y:S04]  /*4090*/  STAS [R4.64], R11 ;  /* 0x0000000b04007dbd */ /* 0x0003e8000c0008ff */
[----:B------:R1:W-:Y:S04]  /*40a0*/  ATOMS.OR RZ, [UR5+0x14], R8 ;  /* 0x00001408ffff798c */ /* 0x0003e8000b000005 */
[----:B------:R1:W-:Y:S04]  /*40b0*/  ATOMS.OR RZ, [UR5+0x18], R7 ;  /* 0x00001807ffff798c */ /* 0x0003e8000b000005 */
[----:B------:R1:W-:Y:S02]  /*40c0*/  ATOMS.XOR RZ, [UR5+0x10], R0 ;  /* 0x00001000ffff798c */ /* 0x0003e4000b800005 */
.L_x_75:
[----:B------:R-:W-:Y:S05]  /*40d0*/  BSYNC B0 ;  /* 0x0000000000007941 */ /* 0x000fea0003800000 */
.L_x_74:
[----:B------:R-:W-:Y:S05]  /*40e0*/  BRA.U UP1, `(.L_x_80) ;  /* 0x00000001016c7547 */ /* 0x000fea000b800000 */
[----:B------:R-:W-:-:S03]  /*40f0*/  UMOV UR4, 0xffffffff ;  /* 0xffffffff00047882 */ /* 0x000fc60000000000 */
[----:B------:R-:W-:Y:S05]  /*4100*/  BRA.DIV UR4, `(.L_x_81) ;  /* 0x0000005e04287947 */ /* 0x000fea000b800000 */
[----:B------:R-:W-:-:S13]  /*4110*/  ELECT P0, URZ, PT ;  /* 0x0000000000ff782f */ /* 0x000fda0003800000 */
.L_x_191:
[----:B------:R-:W-:Y:S05]  /*4120*/  @!P0 BRA `(.L_x_80) ;  /* 0x00000000005c8947 */ /* 0x000fea0003800000 */
[----:B-1----:R-:W1:Y:S02]  /*4130*/  LDS R5, [UR5+0x10] ;  /* 0x00001005ff057984 */ /* 0x002e640008000800 */
[----:B-1----:R-:W-:-:S04]  /*4140*/  SHF.L.U32 R5, R5, 0x1f, RZ ;  /* 0x0000001f05057819 */ /* 0x002fc800000006ff */
[----:B------:R-:W1:Y:S02]  /*4150*/  SYNCS.PHASECHK.TRANS64.TRYWAIT P0, [UR5+0x8], R5 ;  /* 0x00000805ff0075a7 */ /* 0x000e640008001105 */
[----:B-1----:R-:W-:Y:S05]  /*4160*/  @P0 BRA `(.L_x_82) ;  /* 0x0000000000080947 */ /* 0x002fea0003800000 */
[----:B------:R-:W1:Y:S02]  /*4170*/  SYNCS.PHASECHK.TRANS64.TRYWAIT P0, [UR5+0x8], R5 ;  /* 0x00000805ff0075a7 */ /* 0x000e640008001105 */
[----:B-1----:R-:W-:Y:S05]  /*4180*/  @!P0 BRA `(.L_x_83) ;  /* 0x0000005c002c8947 */ /* 0x002fea0003800000 */
.L_x_82:
[----:B------:R-:W2:Y:S01]  /*4190*/  LDS R7, [UR6+0x1d0] ;  /* 0x0001d006ff077984 */ /* 0x000ea20008000800 */
[----:B-1----:R-:W-:Y:S02]  /*41a0*/  HFMA2 R0, -RZ, RZ, 0, 5.9604644775390625e-08 ;  /* 0x00000001ff007431 */ /* 0x002fe400000001ff */
[----:B------:R-:W-:Y:S01]  /*41b0*/  IMAD.MOV.U32 R4, RZ, RZ, 0xffff ;  /* 0x0000ffffff047424 */ /* 0x000fe200078e00ff */
[----:B------:R-:W-:Y:S01]  /*41c0*/  UPRMT UR4, UR56, 0x654, UR7 ;  /* 0x0000065438047896 */ /* 0x000fe20008000007 */
[----:B--2---:R-:W-:-:S03]  /*41d0*/  IMAD.SHL.U32 R5, R7, 0x20, RZ ;  /* 0x0000002007057824 */ /* 0x004fc600078e00ff */
[-C--:B------:R-:W-:Y:S02]  /*41e0*/  SHF.L.U32 R4, R4, R7.reuse, RZ ;  /* 0x0000000704047219 */ /* 0x080fe400000006ff */
[----:B------:R-:W-:Y:S01]  /*41f0*/  SHF.L.U32 R7, R0, R7, RZ ;  /* 0x0000000700077219 */ /* 0x000fe200000006ff */
[----:B------:R2:W-:Y:S04]  /*4200*/  STS [UR6+0x1d0], R5 ;  /* 0x0001d005ff007988 */ /* 0x0005e80008000806 */
[----:B------:R2:W-:Y:S04]  /*4210*/  ATOMS.OR RZ, [UR5+0x14], R4 ;  /* 0x00001404ffff798c */ /* 0x0005e8000b000005 */
[----:B------:R2:W-:Y:S01]  /*4220*/  ATOMS.OR RZ, [UR5+0x18], R7 ;  /* 0x00001807ffff798c */ /* 0x0005e2000b000005 */
[----:B------:R-:W-:Y:S03]  /*4230*/  SYNCS.ARRIVE.TRANS64.RED.A1T0 RZ, [UR4], RZ ;  /* 0x000000ffffff79a7 */ /* 0x000fe60008100404 */
[----:B------:R2:W-:Y:S01]  /*4240*/  ATOMS.XOR RZ, [UR5+0x10], R0 ;  /* 0x00001000ffff798c */ /* 0x0005e2000b800005 */
[----:B------:R-:W-:Y:S05]  /*4250*/  BRA `(.L_x_80) ;  /* 0x0000000000107947 */ /* 0x000fea0003800000 */
.L_x_73:
[----:B------:R-:W-:Y:S02]  /*4260*/  MOV R0, 0xffffffff ;  /* 0xffffffff00007802 */ /* 0x000fe40000000f00 */
[----:B------:R-:W-:-:S03]  /*4270*/  MOV R4, 0x42a0 ;  /* 0x000042a000047802 */ /* 0x000fc60000000f00 */
[----:B------:R1:W-:Y:S04]  /*4280*/  STS [UR6+0x1d0], R0 ;  /* 0x0001d000ff007988 */ /* 0x0003e80008000806 */
[----:B-1---5:R-:W-:Y:S05]  /*4290*/  CALL.REL.NOINC `($__internal_1_$__cuda_sm10x_tcgen05_guardrail_trap_phase_invalid_during_alloc) ;  /* 0x00000060005c7944 */ /* 0x022fea0003c00000 */
.L_x_80:
[----:B------:R-:W-:Y:S05]  /*42a0*/  WARPSYNC.ALL ;  /* 0x0000000000007948 */ /* 0x000fea0003800000 */
[----:B------:R-:W3:Y:S01]  /*42b0*/  S2UR UR26, SR_CgaCtaId ;  /* 0x00000000001a79c3 */ /* 0x000ee20000008800 */
[----:B------:R-:W-:Y:S01]  /*42c0*/  UMOV UR4, 0x400 ;  /* 0x0000040000047882 */ /* 0x000fe20000000000 */
[----:B------:R-:W-:-:S06]  /*42d0*/  NOP ;  /* 0x0000000000007918 */ /* 0x000fcc0000000000 */
[----:B------:R-:W-:Y:S06]  /*42e0*/  BAR.ARV 0x6, 0xa0 ;  /* 0x0182800000007b1d */ /* 0x000fec0000002000 */
[----:B------:R-:W4:Y:S01]  /*42f0*/  LDCU UR11, c[0x0][0x38c] ;  /* 0x00007180ff0b77ac */ /* 0x000f220008000800 */
[----:B------:R-:W-:Y:S01]  /*4300*/  LOP3.LUT R2, R2, 0xffff, RZ, 0xc0, !PT ;  /* 0x0000ffff02027812 */ /* 0x000fe200078ec0ff */
[----:B------:R-:W-:Y:S01]  /*4310*/  IMAD.MOV.U32 R10, RZ, RZ, 0x1 ;  /* 0x00000001ff0a7424 */ /* 0x000fe200078e00ff */
[----:B------:R-:W-:Y:S02]  /*4320*/  LOP3.LUT R3, R3, 0xffff, RZ, 0xc0, !PT ;  /* 0x0000ffff03037812 */ /* 0x000fe400078ec0ff */
[----:B-1----:R-:W-:-:S02]  /*4330*/  CS2R R8, SRZ ;  /* 0x0000000000087805 */ /* 0x002fc4000001ff00 */
[----:B------:R-:W-:Y:S01]  /*4340*/  R2UR UR50, R2 ;  /* 0x00000000023272ca */ /* 0x000fe200000e0000 */
[----:B------:R-:W1:Y:S01]  /*4350*/  LDCU UR48, c[0x0][0x370] ;  /* 0x00006e00ff3077ac */ /* 0x000e620008000800 */
[----:B------:R-:W-:Y:S01]  /*4360*/  R2UR UR33, R3 ;  /* 0x00000000032172ca */ /* 0x000fe200000e0000 */
[----:B------:R-:W-:Y:S01]  /*4370*/  IMAD.MOV.U32 R3, RZ, RZ, RZ ;  /* 0x000000ffff037224 */ /* 0x000fe200078e00ff */
[----:B---3--:R-:W-:Y:S01]  /*4380*/  ULEA UR26, UR26, UR4, 0x18 ;  /* 0x000000041a1a7291 */ /* 0x008fe2000f8ec0ff */
[----:B------:R-:W-:Y:S01]  /*4390*/  UMOV UR46, URZ ;  /* 0x000000ff002e7c82 */ /* 0x000fe20008000000 */
[----:B------:R-:W-:Y:S02]  /*43a0*/  UISETP.GE.AND UP5, UPT, UR40, 0x1, UPT ;  /* 0x000000012800788c */ /* 0x000fe4000bfa6270 */
[----:B------:R-:W-:Y:S02]  /*43b0*/  UIADD3 UR5, UPT, UPT, UR26, 0x26400, URZ ;  /* 0x000264001a057890 */ /* 0x000fe4000fffe0ff */
[----:B------:R-:W-:-:S03]  /*43c0*/  UIADD3 UR7, UPT, UPT, UR26, 0x32400, URZ ;  /* 0x000324001a077890 */ /* 0x000fc6000fffe0ff */
[----:B--2---:R-:W2:Y:S01]  /*43d0*/  LDS R0, [UR26+0x1d0] ;  /* 0x0001d01aff007984 */ /* 0x004ea20008000800 */
[----:B----4-:R-:W-:Y:S02]  /*43e0*/  UIADD3 UR11, UPT, UPT, UR11, 0x7f, URZ ;  /* 0x0000007f0b0b7890 */ /* 0x010fe4000fffe0ff */
[----:B------:R-:W-:Y:S02]  /*43f0*/  UIADD3 UR6, UPT, UPT, UR26, 0x6400, URZ ;  /* 0x000064001a067890 */ /* 0x000fe4000fffe0ff */
[----:B------:R-:W-:Y:S02]  /*4400*/  UIADD3 UR4, UPT, UPT, UR26, 0x2e400, URZ ;  /* 0x0002e4001a047890 */ /* 0x000fe4000fffe0ff */
[----:B------:R-:W-:Y:S02]  /*4410*/  USHF.R.U32.HI UR8, URZ, 0x4, UR5 ;  /* 0x00000004ff087899 */ /* 0x000fe40008011605 */
[----:B------:R-:W-:Y:S02]  /*4420*/  USHF.R.S32.HI UR9, URZ, 0x1f, UR11 ;  /* 0x0000001fff097899 */ /* 0x000fe4000801140b */
[----:B------:R-:W-:-:S02]  /*4430*/  USHF.R.U32.HI UR5, URZ, 0x4, UR7 ;  /* 0x00000004ff057899 */ /* 0x000fc40008011607 */
[----:B------:R-:W-:Y:S02]  /*4440*/  USHF.R.U32.HI UR10, URZ, 0x4, UR6 ;  /* 0x00000004ff0a7899 */ /* 0x000fe40008011606 */
[----:B------:R-:W-:Y:S02]  /*4450*/  USHF.R.U32.HI UR6, URZ, 0x4, UR4 ;  /* 0x00000004ff067899 */ /* 0x000fe40008011604 */
[----:B------:R-:W-:Y:S02]  /*4460*/  ULEA.HI UR4, UR9, UR11, URZ, 0x7 ;  /* 0x0000000b09047291 */ /* 0x000fe4000f8f38ff */
[----:B------:R-:W-:Y:S02]  /*4470*/  ULOP3.LUT UR5, UR5, 0x3fff, URZ, 0xc0, !UPT ;  /* 0x00003fff05057892 */ /* 0x000fe4000f8ec0ff */
[----:B------:R-:W-:Y:S02]  /*4480*/  USHF.R.S32.HI UR49, URZ, 0x7, UR4 ;  /* 0x00000007ff317899 */ /* 0x000fe40008011404 */
[----:B------:R-:W-:-:S02]  /*4490*/  ULOP3.LUT UR42, UR5, 0x10000, URZ, 0xfc, !UPT ;  /* 0x00010000052a7892 */ /* 0x000fc4000f8efcff */
[----:B------:R-:W-:Y:S02]  /*44a0*/  ULOP3.LUT UR10, UR10, 0x3fff, URZ, 0xc0, !UPT ;  /* 0x00003fff0a0a7892 */ /* 0x000fe4000f8ec0ff */
[----:B------:R-:W-:Y:S02]  /*44b0*/  ULOP3.LUT UR8, UR8, 0x3fff, URZ, 0xc0, !UPT ;  /* 0x00003fff08087892 */ /* 0x000fe4000f8ec0ff */
[----:B------:R-:W-:Y:S02]  /*44c0*/  ULOP3.LUT UR6, UR6, 0x3fff, URZ, 0xc0, !UPT ;  /* 0x00003fff06067892 */ /* 0x000fe4000f8ec0ff */
[----:B------:R-:W-:Y:S02]  /*44d0*/  UISETP.LT.AND UP0, UPT, UR49, 0x1, UPT ;  /* 0x000000013100788c */ /* 0x000fe4000bf01270 */
[----:B------:R-:W-:Y:S01]  /*44e0*/  UISETP.NE.AND UP4, UPT, UR40, 0x1, UPT ;  /* 0x000000012800788c */ /* 0x000fe2000bf85270 */
[----:B------:R-:W3:Y:S01]  /*44f0*/  LDCU UR47, c[0x0][0x374] ;  /* 0x00006e80ff2f77ac */ /* 0x000ee20008000800 */
[----:B------:R-:W-:Y:S01]  /*4500*/  ULOP3.LUT UR38, UR10, 0x10000, URZ, 0xfc, !UPT ;  /* 0x000100000a267892 */ /* 0x000fe2000f8efcff */
[----:B--2---:R-:W-:Y:S01]  /*4510*/  R2UR UR20, R0 ;  /* 0x00000000001472ca */ /* 0x004fe200000e0000 */
[----:B------:R-:W-:-:S02]  /*4520*/  ULOP3.LUT UR39, UR8, 0x10000, URZ, 0xfc, !UPT ;  /* 0x0001000008277892 */ /* 0x000fc4000f8efcff */
[----:B------:R-:W-:Y:S02]  /*4530*/  ULOP3.LUT UR41, UR6, 0x10000, URZ, 0xfc, !UPT ;  /* 0x0001000006297892 */ /* 0x000fe4000f8efcff */
[----:B------:R-:W-:Y:S02]  /*4540*/  USEL UR53, UR49, 0x1, !UP0 ;  /* 0x0000000131357887 */ /* 0x000fe4000c000000 */
[----:B------:R-:W-:Y:S01]  /*4550*/  UISETP.NE.AND UP3, UPT, UR55, URZ, UPT ;  /* 0x000000ff3700728c */ /* 0x000fe2000bf65270 */
[----:B------:R-:W-:Y:S01]  /*4560*/  UMOV UR22, URZ ;  /* 0x000000ff00167c82 */ /* 0x000fe20008000000 */
[----:B------:R-:W-:-:S04]  /*4570*/  UMOV UR21, URZ ;  /* 0x000000ff00157c82 */ /* 0x000fc80008000000 */
[----:B------:R-:W-:Y:S02]  /*4580*/  UIADD3 UR34, UPT, UPT, UR20, 0x80, URZ ;  /* 0x0000008014227890 */ /* 0x000fe4000fffe0ff */
[----:B------:R-:W-:Y:S02]  /*4590*/  UIADD3 UR36, UPT, UPT, UR20, 0x84, URZ ;  /* 0x0000008414247890 */ /* 0x000fe4000fffe0ff */
[----:B------:R-:W-:Y:S02]  /*45a0*/  USHF.R.U32.HI UR4, URZ, 0x11, UR34 ;  /* 0x00000011ff047899 */ /* 0x000fe40008011622 */
[----:B------:R-:W-:Y:S02]  /*45b0*/  USHF.R.U32.HI UR5, URZ, 0x11, UR36 ;  /* 0x00000011ff057899 */ /* 0x000fe40008011624 */
[----:B------:R-:W-:Y:S02]  /*45c0*/  ULOP3.LUT UR4, UR4, 0x6000, URZ, 0xc0, !UPT ;  /* 0x0000600004047892 */ /* 0x000fe4000f8ec0ff */
[----:B------:R-:W-:-:S02]  /*45d0*/  ULOP3.LUT UR5, UR5, 0x6000, URZ, 0xc0, !UPT ;  /* 0x0000600005057892 */ /* 0x000fc4000f8ec0ff */
[----:B------:R-:W-:Y:S02]  /*45e0*/  UIADD3 UR54, UPT, UPT, UR20, 0x88, URZ ;  /* 0x0000008814367890 */ /* 0x000fe4000fffe0ff */
[----:B------:R-:W-:Y:S02]  /*45f0*/  ULOP3.LUT UR52, UR4, 0x1010, URZ, 0xfc, !UPT ;  /* 0x0000101004347892 */ /* 0x000fe4000f8efcff */
[----:B-1-3--:R-:W-:-:S12]  /*4600*/  ULOP3.LUT UR51, UR5, 0x1010, URZ, 0xfc, !UPT ;  /* 0x0000101005337892 */ /* 0x00afd8000f8efcff */
.L_x_93:
[C---:B------:R-:W-:Y:S02]  /*4610*/  LEA R2, R9.reuse, UR26, 0x3 ;  /* 0x0000001a09027c11 */ /* 0x040fe4000f8e18ff */
[----:B------:R-:W-:Y:S02]  /*4620*/  SHF.L.U32 R5, R8, 0x1f, RZ ;  /* 0x0000001f08057819 */ /* 0x000fe400000006ff */
[----:B------:R-:W-:Y:S02]  /*4630*/  LEA R6, R9, UR26, 0x4 ;  /* 0x0000001a09067c11 */ /* 0x000fe4000f8e20ff */
[----:B------:R-:W1:Y:S02]  /*4640*/  SYNCS.PHASECHK.TRANS64.TRYWAIT P0, [R2+URZ+0x140], R5 ;  /* 0x00014005020075a7 */ /* 0x000e6400080011ff */
[----:B-1-3--:R-:W-:Y:S05]  /*4650*/  @!P0 BRA `(.L_x_84) ;  /* 0x0000005800108947 */ /* 0x00afea0003800000 */
.L_x_192:
[----:B-1----:R-:W1:Y:S01]  /*4660*/  LDS.128 R4, [R6+0x1b0] ;  /* 0x0001b00006047984 */ /* 0x002e620000000c00 */
[----:B------:R-:W-:Y:S01]  /*4670*/  @!PT LDS RZ, [RZ] ;  /* 0x00000000fffff984 */ /* 0x000fe20000000800 */
[----:B------:R-:W-:Y:S01]  /*4680*/  @!PT LDS RZ, [RZ] ;  /* 0x00000000fffff984 */ /* 0x000fe20000000800 */
[----:B------:R-:W-:Y:S01]  /*4690*/  @!PT LDS RZ, [RZ] ;  /* 0x00000000fffff984 */ /* 0x000fe20000000800 */
[----:B------:R-:W-:Y:S01]  /*46a0*/  @!PT LDS RZ, [RZ] ;  /* 0x00000000fffff984 */ /* 0x000fe20000000800 */
[----:B------:R2:W-:Y:S06]  /*46b0*/  MEMBAR.ALL.CTA ;  /* 0x0000000000007992 */ /* 0x0005ec0000008000 */
[----:B--2---:R-:W2:Y:S01]  /*46c0*/  FENCE.VIEW.ASYNC.S ;  /* 0x00000000000073c6 */ /* 0x004ea20000000000 */
[----:B-1----:R-:W-:-:S13]  /*46d0*/  LOP3.LUT P0, RZ, R6, 0x1, RZ, 0xc0, !PT ;  /* 0x0000000106ff7812 */ /* 0x002fda000780c0ff */
[----:B--2---:R-:W-:Y:S01]  /*46e0*/  VOTEU.ANY UP2, P0 ;  /* 0x0000000000ff7886 */ /* 0x004fe20000040100 */
[----:B------:R-:W-:-:S13]  /*46f0*/  PLOP3.LUT P0, PT, PT, PT, UP2, 0x80, 0x8 ;  /* 0x000000000008781c */ /* 0x000fda0003f0f028 */
[----:B------:R-:W-:Y:S02]  /*4700*/  @P0 MOV R0, R4 ;  /* 0x0000000400000202 */ /* 0x000fe40000000f00 */
[----:B------:R-:W-:Y:S02]  /*4710*/  @P0 LOP3.LUT R4, R5, 0xffff, RZ, 0xc0, !PT ;  /* 0x0000ffff05040812 */ /* 0x000fe400078ec0ff */
[----:B------:R-:W-:Y:S01]  /*4720*/  @P0 R2UR UR5, R0 ;  /* 0x00000000000502ca */ /* 0x000fe200000e0000 */
[----:B------:R-:W-:Y:S01]  /*4730*/  VIADD R0, R2, 0x150 ;  /* 0x0000015002007836 */ /* 0x000fe20000000000 */
[----:B------:R-:W-:-:S04]  /*4740*/  @P0 R2UR UR4, R4 ;  /* 0x00000000040402ca */ /* 0x000fc800000e0000 */
[----:B------:R-:W-:-:S04]  /*4750*/  PRMT R0, RZ, 0x654, R0 ;  /* 0x00000654ff007816 */ /* 0x000fc80000000000 */
[----:B------:R1:W-:Y:S03]  /*4760*/  SYNCS.ARRIVE.TRANS64.RED.A1T0 RZ, [R0+URZ], RZ ;  /* 0x000000ff00ff79a7 */ /* 0x0003e600081004ff */
[----:B------:R-:W-:Y:S02]  /*4770*/  @UP2 UMOV UR45, UR5 ;  /* 0x00000005002d2c82 */ /* 0x000fe40008000000 */
[----:B------:R-:W-:Y:S01]  /*4780*/  @UP2 UMOV UR43, UR4 ;  /* 0x00000004002b2c82 */ /* 0x000fe20008000000 */
[----:B------:R-:W-:Y:S05]  /*4790*/  BRA.U !UP5, `(.L_x_85) ;  /* 0x000000010dd07547 */ /* 0x000fea000b800000 */
[----:B------:R-:W2:Y:S01]  /*47a0*/  LDCU.128 UR12, c[0x0][0xf10] ;  /* 0x0001e200ff0c77ac */ /* 0x000ea20008000c00 */
[----:B------:R-:W3:Y:S01]  /*47b0*/  LDCU UR24, c[0x0][0xf20] ;  /* 0x0001e400ff1877ac */ /* 0x000ee20008000800 */
[----:B------:R-:W4:Y:S01]  /*47c0*/  LDCU UR23, c[0x0][0xf0c] ;  /* 0x0001e180ff1777ac */ /* 0x000f220008000800 */
[----:B------:R-:W1:Y:S01]  /*47d0*/  LDCU.64 UR8, c[0x0][0xf28] ;  /* 0x0001e500ff0877ac */ /* 0x000e620008000a00 */
[----:B--2---:R-:W-:Y:S02]  /*47e0*/  UIMAD.WIDE.U32 UR6, UR47, UR15, URZ ;  /* 0x0000000f2f0672a5 */ /* 0x004fe4000f8e00ff */
[----:B------:R-:W-:Y:S02]  /*47f0*/  UIMAD.WIDE.U32 UR4, UR48, UR12, URZ ;  /* 0x0000000c300472a5 */ /* 0x000fe4000f8e00ff */
[----:B------:R-:W-:Y:S02]  /*4800*/  UISETP.NE.AND UP0, UPT, UR14, 0x1, UPT ;  /* 0x000000010e00788c */ /* 0x000fe4000bf05270 */
[----:B------:R-:W-:Y:S01]  /*4810*/  UIMAD.WIDE.U32 UR18, UR43, UR15, URZ ;  /* 0x0000000f2b1272a5 */ /* 0x000fe2000f8e00ff */
[----:B------:R-:W-:-:S02]  /*4820*/  UMOV UR6, UR7 ;  /* 0x0000000700067c82 */ /* 0x000fc40008000000 */
[----:B------:R-:W-:Y:S01]  /*4830*/  UMOV UR4, UR5 ;  /* 0x0000000500047c82 */ /* 0x000fe20008000000 */
[----:B---3--:R-:W-:Y:S02]  /*4840*/  USHF.R.U32.HI UR6, URZ, UR24, UR6 ;  /* 0x00000018ff067299 */ /* 0x008fe40008011606 */
[----:B----4-:R-:W-:Y:S02]  /*4850*/  UISETP.NE.AND UP1, UPT, UR23, 0x1, UPT ;  /* 0x000000011700788c */ /* 0x010fe4000bf25270 */
[----:B------:R-:W-:Y:S02]  /*4860*/  USHF.R.U32.HI UR4, URZ, UR13, UR4 ;  /* 0x0000000dff047299 */ /* 0x000fe40008011604 */
[----:B------:R-:W-:Y:S02]  /*4870*/  USEL UR5, UR47, UR6, !UP0 ;  /* 0x000000062f057287 */ /* 0x000fe4000c000000 */
[----:B------:R-:W-:Y:S02]  /*4880*/  USEL UR6, UR48, UR4, !UP1 ;  /* 0x0000000430067287 */ /* 0x000fe4000c800000 */
[----:B-1----:R-:W-:Y:S01]  /*4890*/  UIMAD.WIDE.U32 UR10, UR5, UR8, URZ ;  /* 0x00000008050a72a5 */ /* 0x002fe2000f8e00ff */
[----:B------:R-:W-:Y:S01]  /*48a0*/  UMOV UR4, UR19 ;  /* 0x0000001300047c82 */ /* 0x000fe20008000000 */
[----:B------:R-:W-:-:S02]  /*48b0*/  UIMAD.WIDE.U32 UR16, UR45, UR12, URZ ;  /* 0x0000000c2d1072a5 */ /* 0x000fc4000f8e00ff */
        /* <DEDUP_REMOVED lines=34> */
.L_x_85:
[----:B------:R-:W2:Y:S02]  /*4ae0*/  LDCU UR4, c[0x0][0xf30] ;  /* 0x0001e600ff0477ac */ /* 0x000ea40008000800 */
[----:B--2---:R-:W-:-:S09]  /*4af0*/  UISETP.NE.AND UP0, UPT, UR4, 0x1, UPT ;  /* 0x000000010400788c */ /* 0x004fd2000bf05270 */
[----:B------:R-:W-:Y:S05]  /*4b00*/  BRA.U UP0, `(.L_x_86) ;  /* 0x00000001003c7547 */ /* 0x000fea000b800000 */
[----:B------:R-:W2:Y:S01]  /*4b10*/  LDCU.128 UR8, c[0x0][0xf10] ;  /* 0x0001e200ff0877ac */ /* 0x000ea20008000c00 */
[----:B------:R-:W3:Y:S01]  /*4b20*/  LDCU UR12, c[0x0][0xf0c] ;  /* 0x0001e180ff0c77ac */ /* 0x000ee20008000800 */
[----:B------:R-:W4:Y:S01]  /*4b30*/  LDCU UR13, c[0x0][0xf20] ;  /* 0x0001e400ff0d77ac */ /* 0x000f220008000800 */
[----:B--2---:R-:W-:Y:S02]  /*4b40*/  UIMAD.WIDE.U32 UR6, UR45, UR8, URZ ;  /* 0x000000082d0672a5 */ /* 0x004fe4000f8e00ff */
[----:B------:R-:W-:Y:S02]  /*4b50*/  UIMAD.WIDE.U32 UR4, UR43, UR11, URZ ;  /* 0x0000000b2b0472a5 */ /* 0x000fe4000f8e00ff */
[----:B---3--:R-:W-:Y:S02]  /*4b60*/  UISETP.NE.AND UP0, UPT, UR12, 0x1, UPT ;  /* 0x000000010c00788c */ /* 0x008fe4000bf05270 */
[----:B------:R-:W-:Y:S01]  /*4b70*/  UISETP.NE.AND UP1, UPT, UR10, 0x1, UPT ;  /* 0x000000010a00788c */ /* 0x000fe2000bf25270 */
[----:B------:R-:W-:-:S02]  /*4b80*/  UMOV UR6, UR7 ;  /* 0x0000000700067c82 */ /* 0x000fc40008000000 */
[----:B------:R-:W-:Y:S01]  /*4b90*/  UMOV UR4, UR5 ;  /* 0x0000000500047c82 */ /* 0x000fe20008000000 */
[----:B------:R-:W-:Y:S02]  /*4ba0*/  USHF.R.U32.HI UR9, URZ, UR9, UR6 ;  /* 0x00000009ff097299 */ /* 0x000fe40008011606 */
[----:B----4-:R-:W-:Y:S02]  /*4bb0*/  USHF.R.U32.HI UR4, URZ, UR13, UR4 ;  /* 0x0000000dff047299 */ /* 0x010fe40008011604 */
[----:B------:R-:W-:Y:S02]  /*4bc0*/  USEL UR5, UR45, UR9, !UP0 ;  /* 0x000000092d057287 */ /* 0x000fe4000c000000 */
[----:B------:R-:W-:-:S04]  /*4bd0*/  USEL UR4, UR43, UR4, !UP1 ;  /* 0x000000042b047287 */ /* 0x000fc8000c800000 */
[----:B------:R-:W-:-:S04]  /*4be0*/  UIADD3 UR4, UPT, UPT, UR5, -UR4, URZ ;  /* 0x8000000405047290 */ /* 0x000fc8000fffe0ff */
[----:B------:R-:W-:-:S12]  /*4bf0*/  UIMAD UR43, UR4, UR10, UR43 ;  /* 0x0000000a042b72a4 */ /* 0x000fd8000f8e022b */
.L_x_86:
[----:B------:R-:W-:Y:S01]  /*4c00*/  IADD3 R9, PT, PT, R9, 0x1, RZ ;  /* 0x0000000109097810 */ /* 0x000fe20007ffe0ff */
[----:B------:R-:W-:Y:S06]  /*4c10*/  BRA.U UP3, `(.L_x_87) ;  /* 0x0000000503507547 */ /* 0x000fec000b800000 */
[----:B------:R-:W2:Y:S01]  /*4c20*/  LDCU UR4, c[0x0][0x38c] ;  /* 0x00007180ff0477ac */ /* 0x000ea20008000800 */
[----:B------:R-:W-:Y:S02]  /*4c30*/  PLOP3.LUT P1, PT, PT, PT, PT, 0x80, 0x8 ;  /* 0x000000000008781c */ /* 0x000fe40003f2f070 */
[----:B------:R-:W-:Y:S01]  /*4c40*/  SHF.L.U32 R5, R10, 0x1f, RZ ;  /* 0x0000001f0a057819 */ /* 0x000fe200000006ff */
[----:B------:R-:W-:Y:S02]  /*4c50*/  ULEA UR44, UR46, UR26, 0x3 ;  /* 0x0000001a2e2c7291 */ /* 0x000fe4000f8e18ff */
[----:B------:R-:W-:Y:S02]  /*4c60*/  ULEA UR27, UR46, UR20, 0x6 ;  /* 0x000000142e1b7291 */ /* 0x000fe4000f8e30ff */
[----:B--2---:R-:W-:-:S06]  /*4c70*/  UISETP.GE.AND UP0, UPT, UR4, 0x1, UPT ;  /* 0x000000010400788c */ /* 0x004fcc000bf06270 */
[----:B------:R-:W-:-:S05]  /*4c80*/  PLOP3.LUT P0, PT, PT, PT, UP0, 0x80, 0x8 ;  /* 0x000000000008781c */ /* 0x000fca0003f0f008 */
[----:B------:R-:W-:-:S08]  /*4c90*/  @UP0 ULEA UR4, UR22, UR26, 0x3 ;  /* 0x0000001a16040291 */ /* 0x000fd0000f8e18ff */
[----:B-1----:R-:W-:-:S04]  /*4ca0*/  @P0 SHF.L.U32 R0, R3, 0x1f, RZ ;  /* 0x0000001f03000819 */ /* 0x002fc800000006ff */
[----:B------:R1:W2:Y:S01]  /*4cb0*/  @P0 SYNCS.PHASECHK.TRANS64.TRYWAIT P1, [UR4], R0 ;  /* 0x00000000ff0005a7 */ /* 0x0002a20008021104 */
[----:B------:R-:W-:-:S04]  /*4cc0*/  ULEA.HI UR4, UR25, UR25, URZ, 0x1 ;  /* 0x0000001919047291 */ /* 0x000fc8000f8f08ff */
[----:B------:R-:W-:-:S04]  /*4cd0*/  ULOP3.LUT UR4, UR4, 0x7ffffffe, URZ, 0xc0, !UPT ;  /* 0x7ffffffe04047892 */ /* 0x000fc8000f8ec0ff */
[----:B------:R-:W-:-:S04]  /*4ce0*/  UIADD3 UR4, UPT, UPT, -UR4, UR25, URZ ;  /* 0x0000001904047290 */ /* 0x000fc8000fffe1ff */
[----:B------:R-:W-:Y:S01]  /*4cf0*/  ULEA UR35, UR4, UR54, 0x1 ;  /* 0x0000003604237291 */ /* 0x000fe2000f8e08ff */
[----:B------:R-:W3:Y:S02]  /*4d00*/  SYNCS.PHASECHK.TRANS64.TRYWAIT P0, [UR44+0x170], R5 ;  /* 0x00017005ff0075a7 */ /* 0x000ee4000800112c */
[----:B-123--:R-:W-:Y:S09]  /*4d10*/  @!P0 BRA `(.L_x_88) ;  /* 0x0000005000748947 */ /* 0x00eff20003800000 */
.L_x_194:
[----:B------:R-:W-:Y:S01]  /*4d20*/  UMOV UR32, UR21 ;  /* 0x0000001500207c82 */ /* 0x000fe20008000000 */
[----:B------:R-:W-:Y:S05]  /*4d30*/  BRA.U !UP0, `(.L_x_89) ;  /* 0x0000000108f87547 */ /* 0x000fea000b800000 */
[----:B------:R-:W-:Y:S02]  /*4d40*/  UIADD3 UR37, UPT, UPT, UR35, 0x4, URZ ;  /* 0x0000000423257890 */ /* 0x000fe4000fffe0ff */
[----:B------:R-:W-:Y:S02]  /*4d50*/  USHF.R.U32.HI UR5, URZ, 0x1a, UR35 ;  /* 0x0000001aff057899 */ /* 0x000fe40008011623 */
[----:B------:R-:W-:Y:S02]  /*4d60*/  USHF.R.U32.HI UR4, URZ, 0x1a, UR37 ;  /* 0x0000001aff047899 */ /* 0x000fe40008011625 */
[----:B------:R-:W-:Y:S02]  /*4d70*/  ULOP3.LUT UR5, UR5, 0x30, URZ, 0xc0, !UPT ;  /* 0x0000003005057892 */ /* 0x000fe4000f8ec0ff */
[----:B------:R-:W-:Y:S02]  /*4d80*/  ULOP3.LUT UR4, UR4, 0x30, URZ, 0xc0, !UPT ;  /* 0x0000003004047892 */ /* 0x000fe4000f8ec0ff */
[----:B------:R-:W-:-:S02]  /*4d90*/  ULOP3.LUT UR5, UR5, 0x480, URZ, 0xfc, !UPT ;  /* 0x0000048005057892 */ /* 0x000fc4000f8efcff */
[----:B------:R-:W-:Y:S02]  /*4da0*/  ULOP3.LUT UR4, UR4, 0x480, URZ, 0xfc, !UPT ;  /* 0x0000048004047892 */ /* 0x000fe4000f8efcff */
[----:B------:R-:W-:Y:S01]  /*4db0*/  UIADD3 UR32, UPT, UPT, UR53, UR21, URZ ;  /* 0x0000001535207290 */ /* 0x000fe2000fffe0ff */
[----:B------:R-:W-:Y:S01]  /*4dc0*/  UMOV UR24, URZ ;  /* 0x000000ff00187c82 */ /* 0x000fe20008000000 */
[----:B------:R-:W-:Y:S01]  /*4dd0*/  UMOV UR23, UR49 ;  /* 0x0000003100177c82 */ /* 0x000fe20008000000 */
[----:B------:R-:W-:Y:S01]  /*4de0*/  UMOV UR11, UR22 ;  /* 0x00000016000b7c82 */ /* 0x000fe20008000000 */
[----:B------:R-:W-:Y:S02]  /*4df0*/  UPRMT UR31, UR5, 0x5410, UR52 ;  /* 0x00005410051f7896 */ /* 0x000fe40008000034 */
[----:B------:R-:W-:Y:S01]  /*4e00*/  UPRMT UR29, UR4, 0x5410, UR51 ;  /* 0x00005410041d7896 */ /* 0x000fe20008000033 */
[----:B------:R-:W-:Y:S01]  /*4e10*/  UMOV UR30, URZ ;  /* 0x000000ff001e7c82 */ /* 0x000fe20008000000 */
[----:B------:R-:W-:-:S10]  /*4e20*/  UMOV UR28, URZ ;  /* 0x000000ff001c7c82 */ /* 0x000fd40008000000 */
.L_x_92:
[----:B--2---:R-:W-:Y:S01]  /*4e30*/  ULEA UR7, UR11, UR26, 0x3 ;  /* 0x0000001a0b077291 */ /* 0x004fe2000f8e18ff */
[----:B---3--:R-:W-:Y:S11]  /*4e40*/  @P1 BRA `(.L_x_90) ;  /* 0x00000000000c1947 */ /* 0x008ff60003800000 */
[----:B-1----:R-:W-:Y:S04]  /*4e50*/  SHF.L.U32 R5, R3, 0x1f, RZ ;  /* 0x0000001f03057819 */ /* 0x002fe800000006ff */
[----:B------:R-:W1:Y:S02]  /*4e60*/  SYNCS.PHASECHK.TRANS64.TRYWAIT P0, [UR7], R5 ;  /* 0x00000005ff0075a7 */ /* 0x000e640008001107 */
[----:B-1----:R-:W-:Y:S05]  /*4e70*/  @!P0 BRA `(.L_x_91) ;  /* 0x0000005000348947 */ /* 0x002fea0003800000 */
.L_x_90:
[----:B------:R-:W-:Y:S01]  /*4e80*/  UISETP.NE.AND UP0, UPT, UR23, 0x1, UPT ;  /* 0x000000011700788c */ /* 0x000fe2000bf05270 */
[----:B------:R-:W-:Y:S01]  /*4e90*/  PLOP3.LUT P1, PT, PT, PT, PT, 0x80, 0x8 ;  /* 0x000000000008781c */ /* 0x000fe20003f2f070 */
[----:B------:R-:W-:Y:S02]  /*4ea0*/  UIADD3 UR4, UPT, UPT, UR11, 0x1, URZ ;  /* 0x000000010b047890 */ /* 0x000fe4000fffe0ff */
[----:B------:R-:W-:Y:S02]  /*4eb0*/  ULEA UR10, UR11, UR41, 0x6 ;  /* 0x000000290b0a7291 */ /* 0x000fe4000f8e30ff */
[----:B------:R-:W-:Y:S01]  /*4ec0*/  UISETP.NE.AND UP1, UPT, UR4, 0x10, UPT ;  /* 0x000000100400788c */ /* 0x000fe2000bf25270 */
[----:B------:R-:W-:Y:S01]  /*4ed0*/  PLOP3.LUT P0, PT, PT, PT, UP0, 0x80, 0x8 ;  /* 0x000000000008781c */ /* 0x000fe20003f0f008 */
[----:B------:R-:W-:Y:S02]  /*4ee0*/  ULEA UR8, UR11, UR42, 0x6 ;  /* 0x0000002a0b087291 */ /* 0x000fe4000f8e30ff */
[----:B------:R-:W-:Y:S02]  /*4ef0*/  USEL UR5, URZ, 0x1, UP1 ;  /* 0x00000001ff057887 */ /* 0x000fe40008800000 */
[----:B------:R-:W-:Y:S02]  /*4f00*/  USEL UR22, UR4, URZ, UP1 ;  /* 0x000000ff04167287 */ /* 0x000fe40008800000 */
[----:B------:R-:W-:Y:S02]  /*4f10*/  ULEA UR6, UR11, UR39, 0x7 ;  /* 0x000000270b067291 */ /* 0x000fe4000f8e38ff */
[----:B------:R-:W-:Y:S01]  /*4f20*/  @UP0 ULEA UR4, UR22, UR26, 0x3 ;  /* 0x0000001a16040291 */ /* 0x000fe2000f8e18ff */
[----:B------:R-:W-:Y:S01]  /*4f30*/  LOP3.LUT R3, R3, UR5, RZ, 0x3c, !PT ;  /* 0x0000000503037c12 */ /* 0x000fe2000f8e3cff */
[----:B------:R-:W-:Y:S02]  /*4f40*/  UIADD3 UR18, UPT, UPT, UR10, 0x20, URZ ;  /* 0x000000200a127890 */ /* 0x000fe4000fffe0ff */
[----:B------:R-:W-:Y:S01]  /*4f50*/  UISETP.NE.U32.AND UP0, UPT, UR24, URZ, UPT ;  /* 0x000000ff1800728c */ /* 0x000fe2000bf05070 */
[----:B-1----:R-:W-:Y:S01]  /*4f60*/  @P0 SHF.L.U32 R0, R3, 0x1f, RZ ;  /* 0x0000001f03000819 */ /* 0x002fe200000006ff */
[----:B------:R-:W-:Y:S02]  /*4f70*/  UIADD3 UR16, UPT, UPT, UR8, 0x20, URZ ;  /* 0x0000002008107890 */ /* 0x000fe4000fffe0ff */
[----:B------:R-:W-:Y:S01]  /*4f80*/  UIADD3 UR14, UPT, UPT, UR6, 0x2, URZ ;  /* 0x00000002060e7890 */ /* 0x000fe2000fffe0ff */
[----:B------:R2:W3:Y:S01]  /*4f90*/  @P0 SYNCS.PHASECHK.TRANS64.TRYWAIT P1, [UR4], R0 ;  /* 0x00000000ff0005a7 */ /* 0x0004e20008021104 */
[----:B------:R-:W-:Y:S02]  /*4fa0*/  ULEA UR4, UR11, UR38, 0x9 ;  /* 0x000000260b047291 */ /* 0x000fe4000f8e48ff */
[----:B------:R-:W-:Y:S02]  /*4fb0*/  UIADD3 UR25, UPT, UPT, UR7, 0x80, URZ ;  /* 0x0000008007197890 */ /* 0x000fe4000fffe0ff */
[----:B------:R-:W-:Y:S02]  /*4fc0*/  UIADD3 UR12, UPT, UPT, UR4, 0x2, URZ ;  /* 0x00000002040c7890 */ /* 0x000fe4000fffe0ff */
[----:B------:R-:W-:Y:S02]  /*4fd0*/  UIADD3 UR21, UPT, UPT, UR21, 0x1, URZ ;  /* 0x0000000115157890 */ /* 0x000fe4000fffe0ff */
[----:B------:R-:W-:Y:S01]  /*4fe0*/  UIADD3 UR23, UPT, UPT, UR23, -0x1, URZ ;  /* 0xffffffff17177890 */ /* 0x000fe2000fffe0ff */
[----:B------:R-:W-:Y:S01]  /*4ff0*/  UMOV UR11, 0x4008 ;  /* 0x00004008000b7882 */ /* 0x000fe20000000000 */
[----:B------:R-:W-:Y:S01]  /*5000*/  UMOV UR19, 0x4008 ;  /* 0x0000400800137882 */ /* 0x000fe20000000000 */
[----:B------:R1:W-:Y:S01]  /*5010*/  UTCCP.T.S.2CTA.4x32dp128bit tmem[UR20+0x80], gdesc[UR10] ;  /* 0x0000800a140079e7 */ /* 0x0003e20009300000 */
[----:B------:R2:W-:Y:S01]  /*5020*/  UTCCP.T.S.2CTA.4x32dp128bit tmem[UR20+0x84], gdesc[UR18] ;  /* 0x00008412140079e7 */ /* 0x0005e20009300000 */
[----:B------:R-:W-:Y:S01]  /*5030*/  UMOV UR9, 0x4008 ;  /* 0x0000400800097882 */ /* 0x000fe20000000000 */
[----:B------:R-:W-:Y:S01]  /*5040*/  UMOV UR17, 0x4008 ;  /* 0x0000400800117882 */ /* 0x000fe20000000000 */
[----:B------:R2:W-:Y:S01]  /*5050*/  UTCCP.T.S.2CTA.4x32dp128bit tmem[UR20+0x88], gdesc[UR8] ;  /* 0x00008808140079e7 */ /* 0x0005e20009300000 */
[----:B------:R2:W-:Y:S01]  /*5060*/  UTCCP.T.S.2CTA.4x32dp128bit tmem[UR20+0x8c], gdesc[UR16] ;  /* 0x00008c10140079e7 */ /* 0x0005e20009300000 */
[----:B------:R-:W-:Y:S01]  /*5070*/  UMOV UR7, 0x80004020 ;  /* 0x8000402000077882 */ /* 0x000fe20000000000 */
[----:B------:R-:W-:Y:S01]  /*5080*/  UMOV UR5, 0x80004020 ;  /* 0x8000402000057882 */ /* 0x000fe20000000000 */
[----:B------:R-:W-:Y:S01]  /*5090*/  UMOV UR15, 0x80004020 ;  /* 0x80004020000f7882 */ /* 0x000fe20000000000 */
[----:B------:R2:W-:Y:S01]  /*50a0*/  UTCOMMA.2CTA.4X gdesc[UR4], gdesc[UR6], tmem[UR27], tmem[UR30], idesc[UR31], tmem[UR34], UP0 ;  /* 0x80221e06040075ea */ /* 0x0005e2000820001b */
[----:B------:R-:W-:Y:S01]  /*50b0*/  UISETP.NE.AND UP0, UPT, UR21, UR32, UPT ;  /* 0x000000201500728c */ /* 0x000fe2000bf05270 */
[----:B------:R-:W-:Y:S01]  /*50c0*/  UMOV UR13, 0x80004020 ;  /* 0x80004020000d7882 */ /* 0x000fe20000000000 */
[----:B------:R-:W-:Y:S01]  /*50d0*/  UMOV UR24, 0x1 ;  /* 0x0000000100187882 */ /* 0x000fe20000000000 */
[----:B------:R2:W-:Y:S01]  /*50e0*/  UTCOMMA.2CTA.4X gdesc[UR12], gdesc[UR14], tmem[UR27], tmem[UR28], idesc[UR29], tmem[UR36], UPT ;  /* 0x80241c0e0c0075ea */ /* 0x0005e2000ba0001b */
[----:B------:R2:W-:Y:S01]  /*50f0*/  UTCBAR.2CTA.MULTICAST [UR25], URZ, UR33 ;  /* 0x000000ff190073e9 */ /* 0x0005e20008200821 */
[----:B-1----:R-:W-:Y:S04]  /*5100*/  UMOV UR11, UR22 ;  /* 0x00000016000b7c82 */ /* 0x002fe80008000000 */
[----:B------:R-:W-:Y:S05]  /*5110*/  BRA.U UP0, `(.L_x_92) ;  /* 0xfffffffd00447547 */ /* 0x000fea000b83ffff */
.L_x_89:
[----:B--2---:R-:W-:Y:S01]  /*5120*/  UIADD3 UR4, UPT, UPT, UR44, 0x160, URZ ;  /* 0x000001602c047890 */ /* 0x004fe2000fffe0ff */
[----:B------:R-:W-:-:S08]  /*5130*/  UMOV UR21, UR32 ;  /* 0x0000002000157c82 */ /* 0x000fd00008000000 */
[----:B------:R2:W-:Y:S01]  /*5140*/  UTCBAR.2CTA.MULTICAST [UR4], URZ, UR50 ;  /* 0x000000ff040073e9 */ /* 0x0005e20008200832 */
[----:B------:R-:W-:Y:S02]  /*5150*/  NOP ;  /* 0x0000000000007918 */ /* 0x000fe40000000000 */
.L_x_87:
[----:B------:R-:W-:Y:S01]  /*5160*/  R2UR UR5, R90 ;  /* 0x000000005a0572ca */ /* 0x000fe200000e0000 */
[----:B--2---:R-:W-:Y:S01]  /*5170*/  UIADD3 UR4, UPT, UPT, UR46, 0x1, URZ ;  /* 0x000000012e047890 */ /* 0x004fe2000fffe0ff */
[----:B------:R-:W-:-:S03]  /*5180*/  ISETP.NE.AND P0, PT, R9, 0x2, PT ;  /* 0x000000020900780c */ /* 0x000fc60003f05270 */
[----:B------:R-:W-:Y:S01]  /*5190*/  UISETP.NE.AND UP0, UPT, UR4, 0x2, UPT ;  /* 0x000000020400788c */ /* 0x000fe2000bf05270 */
[----:B-1----:R-:W-:Y:S02]  /*51a0*/  SEL R5, RZ, 0x1, P0 ;  /* 0x00000001ff057807 */ /* 0x002fe40000000000 */
[----:B------:R-:W-:Y:S01]  /*51b0*/  SEL R9, R9, RZ, P0 ;  /* 0x000000ff09097207 */ /* 0x000fe20000000000 */
[----:B------:R-:W-:Y:S01]  /*51c0*/  USEL UR46, UR4, URZ, UP0 ;  /* 0x000000ff042e7287 */ /* 0x000fe20008000000 */
[----:B------:R-:W-:-:S03]  /*51d0*/  LOP3.LUT R8, R8, R5, RZ, 0x3c, !PT ;  /* 0x0000000508087212 */ /* 0x000fc600078e3cff */
[----:B------:R-:W-:Y:S02]  /*51e0*/  UIADD3 UR25, UPT, UPT, UR43, UR5, URZ ;  /* 0x000000052b197290 */ /* 0x000fe4000fffe0ff */
[----:B------:R-:W-:-:S06]  /*51f0*/  USEL UR5, URZ, 0x1, UP0 ;  /* 0x00000001ff057887 */ /* 0x000fcc0008000000 */
[----:B------:R-:W-:Y:S01]  /*5200*/  LOP3.LUT R10, R10, UR5, RZ, 0x3c, !PT ;  /* 0x000000050a0a7c12 */ /* 0x000fe2000f8e3cff */
[----:B------:R-:W-:Y:S06]  /*5210*/  BRA.U UP2, `(.L_x_93) ;  /* 0xfffffff102fc7547 */ /* 0x000fec000b83ffff */
[----:B------:R-:W1:Y:S01]  /*5220*/  S2UR UR8, SR_CgaCtaId ;  /* 0x00000000000879c3 */ /* 0x000e620000008800 */
[----:B------:R-:W-:Y:S01]  /*5230*/  ELECT P0, URZ, PT ;  /* 0x0000000000ff782f */ /* 0x000fe20003800000 */
[----:B------:R-:W-:Y:S01]  /*5240*/  HFMA2 R0, -RZ, RZ, 0, 5.9604644775390625e-08 ;  /* 0x00000001ff007431 */ /* 0x000fe200000001ff */
[----:B------:R-:W-:-:S05]  /*5250*/  UMOV UR4, 0x40 ;  /* 0x0000004000047882 */ /* 0x000fca0000000000 */
[----:B------:R-:W-:Y:S01]  /*5260*/  UVIRTCOUNT.DEALLOC.SMPOOL 0x80 ;  /* 0x000000800000784c */ /* 0x000fe20000000000 */
[----:B------:R-:W-:Y:S02]  /*5270*/  UISETP.NE.AND UP0, UPT, UR55, URZ, UPT ;  /* 0x000000ff3700728c */ /* 0x000fe4000bf05270 */
[----:B-1----:R-:W-:-:S09]  /*5280*/  ULEA UR8, UR8, UR4, 0x18 ;  /* 0x0000000408087291 */ /* 0x002fd2000f8ec0ff */
[----:B------:R1:W-:Y:S01]  /*5290*/  @P0 STS.U8 [UR8+0x1c], R0 ;  /* 0x00001c00ff000988 */ /* 0x0003e20008000008 */
[----:B------:R-:W-:Y:S05]  /*52a0*/  BRA.U UP0, `(.L_x_94) ;  /* 0x0000000100587547 */ /* 0x000fea000b800000 */
[----:B------:R-:W-:Y:S01]  /*52b0*/  UIADD3 UR5, UPT, UPT, UR26, 0x170, URZ ;  /* 0x000001701a057890 */ /* 0x000fe2000fffe0ff */
[----:B------:R-:W-:-:S03]  /*52c0*/  SHF.L.U32 R3, R10, 0x1f, RZ ;  /* 0x0000001f0a037819 */ /* 0x000fc600000006ff */
[----:B------:R-:W-:-:S09]  /*52d0*/  ULEA UR4, UR46, UR5, 0x3 ;  /* 0x000000052e047291 */ /* 0x000fd2000f8e18ff */
[----:B------:R-:W2:Y:S02]  /*52e0*/  SYNCS.PHASECHK.TRANS64.TRYWAIT P0, [UR4], R3 ;  /* 0x00000003ff0075a7 */ /* 0x000ea40008001104 */
[----:B--2---:R-:W-:Y:S05]  /*52f0*/  @!P0 BRA `(.L_x_95) ;  /* 0x0000004c002c8947 */ /* 0x004fea0003800000 */
.L_x_197:
[----:B------:R-:W-:-:S04]  /*5300*/  UIADD3 UR4, UPT, UPT, UR46, 0x1, URZ ;  /* 0x000000012e047890 */ /* 0x000fc8000fffe0ff */
[----:B------:R-:W-:-:S04]  /*5310*/  UISETP.NE.AND UP1, UPT, UR4, 0x2, UPT ;  /* 0x000000020400788c */ /* 0x000fc8000bf25270 */
[----:B------:R-:W-:Y:S02]  /*5320*/  USEL UR6, URZ, 0x1, UP1 ;  /* 0x00000001ff067887 */ /* 0x000fe40008800000 */
[----:B------:R-:W-:-:S04]  /*5330*/  USEL UR4, UR4, URZ, UP1 ;  /* 0x000000ff04047287 */ /* 0x000fc80008800000 */
[----:B------:R-:W-:Y:S01]  /*5340*/  ULEA UR4, UR4, UR5, 0x3 ;  /* 0x0000000504047291 */ /* 0x000fe2000f8e18ff */
[----:B-1----:R-:W-:-:S04]  /*5350*/  LOP3.LUT R3, R10, UR6, RZ, 0x3c, !PT ;  /* 0x000000060a037c12 */ /* 0x002fc8000f8e3cff */
[----:B------:R-:W-:Y:S01]  /*5360*/  SHF.L.U32 R3, R3, 0x1f, RZ ;  /* 0x0000001f03037819 */ /* 0x000fe200000006ff */
[----:B------:R-:W-:-:S04]  /*5370*/  IMAD.U32 R0, RZ, RZ, UR4 ;  /* 0x00000004ff007e24 */ /* 0x000fc8000f8e00ff */
[----:B------:R1:W2:Y:S03]  /*5380*/  SYNCS.PHASECHK.TRANS64.TRYWAIT P0, [R0+URZ], R3 ;  /* 0x00000003000075a7 */ /* 0x0002a600080011ff */
[----:B--2---:R-:W-:Y:S05]  /*5390*/  @!P0 NANOSLEEP.SYNCS 0x989680 ;  /* 0x009896800000895d */ /* 0x004fea0003900000 */
[----:B------:R-:W2:Y:S02]  /*53a0*/  @!P0 SYNCS.PHASECHK.TRANS64 P0, [R0+URZ], R3 ;  /* 0x00000003000085a7 */ /* 0x000ea400080010ff */
[----:B--2---:R-:W-:Y:S05]  /*53b0*/  @P0 BRA `(.L_x_96) ;  /* 0x0000000000200947 */ /* 0x004fea0003800000 */
.L_x_97:
[----:B--2---:R2:W4:Y:S02]  /*53c0*/  SYNCS.PHASECHK.TRANS64.TRYWAIT P0, [R0+URZ], R3 ;  /* 0x00000003000075a7 */ /* 0x00452400080011ff */
[----:B----4-:R-:W-:Y:S05]  /*53d0*/  @!P0 NANOSLEEP.SYNCS 0x989680 ;  /* 0x009896800000895d */ /* 0x010fea0003900000 */
[----:B------:R-:W4:Y:S02]  /*53e0*/  @!P0 SYNCS.PHASECHK.TRANS64 P0, [R0+URZ], R3 ;  /* 0x00000003000085a7 */ /* 0x000f2400080010ff */
[----:B----4-:R-:W-:Y:S05]  /*53f0*/  @!P0 BRA `(.L_x_97) ;  /* 0xfffffffc00f08947 */ /* 0x010fea000383ffff */
[----:B------:R-:W-:Y:S05]  /*5400*/  BRA `(.L_x_96) ;  /* 0x00000000000c7947 */ /* 0x000fea0003800000 */
.L_x_94:
[----:B------:R-:W-:-:S04]  /*5410*/  UIADD3 UR4, UPT, UPT, UR26, 0x1a0, URZ ;  /* 0x000001a01a047890 */ /* 0x000fc8000fffe0ff */
[----:B------:R-:W-:-:S09]  /*5420*/  UPRMT UR4, UR56, 0x654, UR4 ;  /* 0x0000065438047896 */ /* 0x000fd20008000004 */
[----:B------:R-:W-:Y:S03]  /*5430*/  SYNCS.ARRIVE.TRANS64.RED.A1T0 RZ, [UR4], RZ ;  /* 0x000000ffffff79a7 */ /* 0x000fe60008100404 */
.L_x_96:
[----:B-12---:R-:W-:Y:S01]  /*5440*/  SHF.L.U32 R3, RZ, 0x1f, RZ ;  /* 0x0000001fff037819 */ /* 0x006fe200000006ff */
[----:B------:R-:W-:Y:S01]  /*5450*/  UIADD3 UR4, UPT, UPT, UR26, 0x1a0, URZ ;  /* 0x000001a01a047890 */ /* 0x000fe2000fffe0ff */
[----:B------:R-:W-:Y:S02]  /*5460*/  PLOP3.LUT P0, PT, PT, PT, UP0, 0x80, 0x8 ;  /* 0x000000000008781c */ /* 0x000fe40003f0f008 */
[----:B---3--:R-:W1:Y:S02]  /*5470*/  SYNCS.PHASECHK.TRANS64.TRYWAIT P1, [UR26+0x1a0], R3 ;  /* 0x0001a003ff0075a7 */ /* 0x008e64000802111a */
[----:B-1----:R-:W-:Y:S09]  /*5480*/  @!P1 BRA `(.L_x_98) ;  /* 0x0000004800e09947 */ /* 0x002ff20003800000 */
.L_x_199:
[----:B------:R-:W-:Y:S01]  /*5490*/  @!UP0 UPRMT UR4, UR56, 0x654, UR4 ;  /* 0x0000065438048896 */ /* 0x000fe20008000004 */
[----:B------:R-:W-:Y:S01]  /*54a0*/  UMOV UR5, 0xffff ;  /* 0x0000ffff00057882 */ /* 0x000fe20000000000 */
[----:B------:R-:W-:-:S07]  /*54b0*/  UMOV UR6, 0x1 ;  /* 0x0000000100067882 */ /* 0x000fce0000000000 */
[----:B------:R-:W-:Y:S01]  /*54c0*/  @!P0 SYNCS.ARRIVE.TRANS64.RED.A1T0 RZ, [UR4], RZ ;  /* 0x000000ffffff89a7 */ /* 0x000fe20008100404 */
[----:B------:R-:W-:Y:S01]  /*54d0*/  NOP ;  /* 0x0000000000007918 */ /* 0x000fe20000000000 */
[----:B-1----:R-:W1:Y:S01]  /*54e0*/  LDS R0, [UR8+0x14] ;  /* 0x00001408ff007984 */ /* 0x002e620008000800 */
[----:B------:R-:W-:-:S04]  /*54f0*/  ULOP3.LUT UR4, UR20, 0xffff, URZ, 0xc0, !UPT ;  /* 0x0000ffff14047892 */ /* 0x000fc8000f8ec0ff */
[----:B------:R-:W-:-:S04]  /*5500*/  USHF.R.U32.HI UR4, URZ, 0x5, UR4 ;  /* 0x00000005ff047899 */ /* 0x000fc80008011604 */
[----:B------:R-:W-:Y:S02]  /*5510*/  USHF.L.U32 UR5, UR5, UR4, URZ ;  /* 0x0000000405057299 */ /* 0x000fe400080006ff */
[----:B------:R-:W-:-:S04]  /*5520*/  USHF.L.U32 UR4, UR6, UR4, URZ ;  /* 0x0000000406047299 */ /* 0x000fc800080006ff */
[----:B-1----:R-:W-:-:S04]  /*5530*/  LOP3.LUT R0, R0, UR5, RZ, 0xc0, !PT ;  /* 0x0000000500007c12 */ /* 0x002fc8000f8ec0ff */
[----:B------:R-:W-:-:S13]  /*5540*/  ISETP.NE.AND P0, PT, R0, UR5, PT ;  /* 0x0000000500007c0c */ /* 0x000fda000bf05270 */
[----:B------:R-:W-:Y:S05]  /*5550*/  @P0 BRA `(.L_x_99) ;  /* 0x0000000000580947 */ /* 0x000fea0003800000 */
[----:B------:R-:W1:Y:S02]  /*5560*/  LDS R0, [UR8+0x18] ;  /* 0x00001808ff007984 */ /* 0x000e640008000800 */
[----:B-1----:R-:W-:-:S04]  /*5570*/  LOP3.LUT R0, R0, UR4, RZ, 0xc0, !PT ;  /* 0x0000000400007c12 */ /* 0x002fc8000f8ec0ff */
[----:B------:R-:W-:-:S13]  /*5580*/  ISETP.NE.AND P0, PT, R0, UR4, PT ;  /* 0x0000000400007c0c */ /* 0x000fda000bf05270 */
[----:B------:R-:W-:Y:S05]  /*5590*/  @P0 BRA `(.L_x_100) ;  /* 0x00000000003c0947 */ /* 0x000fea0003800000 */
[----:B------:R-:W1:Y:S01]  /*55a0*/  S2R R2, SR_LANEID ;  /* 0x0000000000027919 */ /* 0x000e620000000000 */
[----:B------:R-:W-:Y:S01]  /*55b0*/  ULOP3.LUT UR5, URZ, UR5, URZ, 0x33, !UPT ;  /* 0x00000005ff057292 */ /* 0x000fe2000f8e33ff */
[----:B------:R-:W-:Y:S01]  /*55c0*/  LOP3.LUT R4, RZ, UR4, RZ, 0x33, !PT ;  /* 0x00000004ff047c12 */ /* 0x000fe2000f8e33ff */
[----:B------:R-:W-:Y:S02]  /*55d0*/  VOTEU.ANY UR4, UPT, PT ;  /* 0x0000000000047886 */ /* 0x000fe400038e0100 */
[----:B------:R-:W-:Y:S01]  /*55e0*/  UFLO.U32 UR4, UR4 ;  /* 0x00000004000472bd */ /* 0x000fe200080e0000 */
[----:B------:R-:W2:Y:S01]  /*55f0*/  REDUX UR6, R4 ;  /* 0x00000000040673c4 */ /* 0x000ea20000000000 */
[----:B------:R-:W-:-:S06]  /*5600*/  IMAD.U32 R0, RZ, RZ, UR5 ;  /* 0x00000005ff007e24 */ /* 0x000fcc000f8e00ff */
[----:B------:R3:W-:Y:S01]  /*5610*/  UTCATOMSWS.AND URZ, UR5 ;  /* 0x0000000500ff79e3 */ /* 0x0007e20008000000 */
[----:B------:R-:W4:Y:S01]  /*5620*/  REDUX UR7, R0 ;  /* 0x00000000000773c4 */ /* 0x000f220000000000 */
[----:B-1----:R-:W-:Y:S01]  /*5630*/  ISETP.EQ.U32.AND P0, PT, R2, UR4, PT ;  /* 0x0000000402007c0c */ /* 0x002fe2000bf02070 */
[----:B--2---:R-:W-:Y:S01]  /*5640*/  IMAD.U32 R2, RZ, RZ, UR6 ;  /* 0x00000006ff027e24 */ /* 0x004fe2000f8e00ff */
[----:B----4-:R-:W-:-:S11]  /*5650*/  MOV R3, UR7 ;  /* 0x0000000700037c02 */ /* 0x010fd60008000f00 */
[----:B------:R3:W-:Y:S04]  /*5660*/  @P0 ATOMS.AND RZ, [UR8+0x14], R3 ;  /* 0x00001403ffff098c */ /* 0x0007e8000a800008 */
[----:B------:R3:W-:Y:S01]  /*5670*/  @P0 ATOMS.AND RZ, [UR8+0x18], R2 ;  /* 0x00001802ffff098c */ /* 0x0007e2000a800008 */
[----:B------:R-:W-:Y:S05]  /*5680*/  BRA `(.L_x_101) ;  /* 0x0000000000147947 */ /* 0x000fea0003800000 */
.L_x_100:
[----:B------:R-:W-:Y:S02]  /*5690*/  MOV R2, 0x56b0 ;  /* 0x000056b000027802 */ /* 0x000fe40000000f00 */
[----:B-----5:R-:W-:Y:S05]  /*56a0*/  CALL.REL.NOINC `($__internal_0_$__cuda_sm10x_tcgen05_guardrail_trap_col_being_dealloced_not_returned_by_alloc) ;  /* 0x0000004c004c7944 */ /* 0x020fea0003c00000 */
[----:B------:R-:W-:Y:S05]  /*56b0*/  BRA `(.L_x_101) ;  /* 0x0000000000087947 */ /* 0x000fea0003800000 */
.L_x_99:
[----:B------:R-:W-:Y:S02]  /*56c0*/  MOV R2, 0x56e0 ;  /* 0x000056e000027802 */ /* 0x000fe40000000f00 */
[----:B-----5:R-:W-:Y:S05]  /*56d0*/  CALL.REL.NOINC `($__internal_2_$__cuda_sm10x_tcgen05_guardrail_trap_unallocated_columns_being_dealloced) ;  /* 0x0000004c00587944 */ /* 0x020fea0003c00000 */
.L_x_101:
[----:B------:R-:W-:Y:S01]  /*56e0*/  NOP ;  /* 0x0000000000007918 */ /* 0x000fe20000000000 */
[----:B---3--:R-:W-:Y:S05]  /*56f0*/  EXIT ;  /* 0x000000000000794d */ /* 0x008fea0003800000 */
.L_x_72:
[----:B------:R-:W-:-:S09]  /*5700*/  UISETP.NE.OR UP0, UPT, UR19, 0x3, !UP4 ;  /* 0x000000031300788c */ /* 0x000fd2000e705670 */
[----:B------:R-:W-:Y:S05]  /*5710*/  BRA.U UP0, `(.L_x_102) ;  /* 0x0000000d00f07547 */ /* 0x000fea000b800000 */
[----:B------:R-:W1:Y:S01]  /*5720*/  LDCU UR33, c[0x0][0x370] ;  /* 0x00006e00ff2177ac */ /* 0x000e620008000800 */
[----:B------:R-:W2:Y:S01]  /*5730*/  LDC.64 R16, c[0x0][0x348] ;  /* 0x0000d200ff107b82 */ /* 0x000ea20000000a00 */
[----:B------:R-:W-:Y:S02]  /*5740*/  HFMA2 R13, -RZ, RZ, 0, 0 ;  /* 0x00000000ff0d7431 */ /* 0x000fe400000001ff */
[----:B------:R-:W-:Y:S01]  /*5750*/  IMAD.MOV.U32 R15, RZ, RZ, 0x1 ;  /* 0x00000001ff0f7424 */ /* 0x000fe200078e00ff */
[----:B------:R-:W1:Y:S01]  /*5760*/  LDCU.128 UR28, c[0x0][0xf10] ;  /* 0x0001e200ff1c77ac */ /* 0x000e620008000c00 */
[----:B------:R-:W-:Y:S01]  /*5770*/  IMAD.MOV.U32 R14, RZ, RZ, RZ ;  /* 0x000000ffff0e7224 */ /* 0x000fe200078e00ff */
[----:B------:R-:W-:Y:S01]  /*5780*/  MOV R7, 0x2000 ;  /* 0x0000200000077802 */ /* 0x000fe20000000f00 */
[----:B------:R-:W3:Y:S01]  /*5790*/  LDCU UR32, c[0x0][0x374] ;  /* 0x00006e80ff2077ac */ /* 0x000ee20008000800 */
[----:B------:R-:W4:Y:S01]  /*57a0*/  LDC.64 R2, c[0x0][0xc88] ;  /* 0x00032200ff027b82 */ /* 0x000f220000000a00 */
[----:B------:R-:W3:Y:S01]  /*57b0*/  LDCU UR15, c[0x0][0xf0c] ;  /* 0x0001e180ff0f77ac */ /* 0x000ee20008000800 */
[----:B------:R-:W3:Y:S06]  /*57c0*/  LDCU UR37, c[0x0][0xf20] ;  /* 0x0001e400ff2577ac */ /* 0x000eec0008000800 */
[----:B------:R-:W2:Y:S01]  /*57d0*/  LDC.64 R4, c[0x0][0xc90] ;  /* 0x00032400ff047b82 */ /* 0x000ea20000000a00 */
[----:B------:R-:W3:Y:S01]  /*57e0*/  LDCU UR4, c[0x0][0xf30] ;  /* 0x0001e600ff0477ac */ /* 0x000ee20008000800 */
[----:B-1----:R-:W-:-:S02]  /*57f0*/  UIMAD.WIDE.U32 UR6, UR33, UR28, URZ ;  /* 0x0000001c210672a5 */ /* 0x002fc4000f8e00ff */
[----:B---3--:R-:W-:Y:S01]  /*5800*/  UIMAD.WIDE.U32 UR8, UR32, UR31, URZ ;  /* 0x0000001f200872a5 */ /* 0x008fe2000f8e00ff */
[----:B------:R-:W-:Y:S01]  /*5810*/  UMOV UR24, 0x400 ;  /* 0x0000040000187882 */ /* 0x000fe20000000000 */
[----:B------:R-:W-:-:S03]  /*5820*/  UPLOP3.LUT UP3, UPT, UPT, UPT, UPT, 0x40, 0x4 ;  /* 0x000000000004789c */ /* 0x000fc60003f6e870 */
[----:B------:R-:W-:Y:S01]  /*5830*/  UMOV UR6, UR7 ;  /* 0x0000000700067c82 */ /* 0x000fe20008000000 */
[----:B------:R-:W-:Y:S01]  /*5840*/  UISETP.GE.AND UP0, UPT, UR40, 0x1, UPT ;  /* 0x000000012800788c */ /* 0x000fe2000bf06270 */
[----:B------:R-:W-:Y:S01]  /*5850*/  UMOV UR34, UR9 ;  /* 0x0000000900227c82 */ /* 0x000fe20008000000 */
[----:B------:R-:W-:Y:S01]  /*5860*/  UISETP.NE.AND UP4, UPT, UR40, 0x1, UPT ;  /* 0x000000012800788c */ /* 0x000fe2000bf85270 */
[----:B------:R-:W1:Y:S01]  /*5870*/  LDCU.64 UR16, c[0x0][0xf28] ;  /* 0x0001e500ff1077ac */ /* 0x000e620008000a00 */
[----:B------:R-:W-:Y:S02]  /*5880*/  ULEA UR24, UR57, UR24, 0x18 ;  /* 0x0000001839187291 */ /* 0x000fe4000f8ec0ff */
[----:B------:R-:W-:Y:S02]  /*5890*/  UISETP.NE.AND UP6, UPT, UR15, 0x1, UPT ;  /* 0x000000010f00788c */ /* 0x000fe4000bfc5270 */
[----:B------:R-:W-:Y:S02]  /*58a0*/  UISETP.NE.AND UP5, UPT, UR30, 0x1, UPT ;  /* 0x000000011e00788c */ /* 0x000fe4000bfa5270 */
[----:B------:R-:W-:-:S02]  /*58b0*/  USHF.R.U32.HI UR35, URZ, UR29, UR6 ;  /* 0x0000001dff237299 */ /* 0x000fc40008011606 */
[----:B------:R-:W-:Y:S02]  /*58c0*/  USHF.R.U32.HI UR34, URZ, UR37, UR34 ;  /* 0x00000025ff227299 */ /* 0x000fe40008011622 */
[----:B------:R-:W-:Y:S01]  /*58d0*/  UISETP.NE.AND UP2, UPT, UR4, 0x1, UPT ;  /* 0x000000010400788c */ /* 0x000fe2000bf45270 */
[----:B------:R-:W-:-:S10]  /*58e0*/  UMOV UR12, URZ ;  /* 0x000000ff000c7c82 */ /* 0x000fd40008000000 */
.L_x_111:
[C---:B------:R-:W-:Y:S02]  /*58f0*/  LEA R12, R14.reuse, UR24, 0x3 ;  /* 0x000000180e0c7c11 */ /* 0x040fe4000f8e18ff */
[----:B------:R-:W-:Y:S02]  /*5900*/  SHF.L.U32 R9, R13, 0x1f, RZ ;  /* 0x0000001f0d097819 */ /* 0x000fe400000006ff */
[----:B------:R-:W-:Y:S02]  /*5910*/  LEA R10, R14, UR24, 0x4 ;  /* 0x000000180e0a7c11 */ /* 0x000fe4000f8e20ff */
[----:B---3--:R-:W3:Y:S02]  /*5920*/  SYNCS.PHASECHK.TRANS64.TRYWAIT P0, [R12+URZ+0x140], R9 ;  /* 0x000140090c0075a7 */ /* 0x008ee400080011ff */
[----:B---3--:R-:W-:Y:S05]  /*5930*/  @!P0 BRA `(.L_x_103) ;  /* 0x0000004400cc8947 */ /* 0x008fea0003800000 */
.L_x_200:
[----:B---3--:R-:W3:Y:S01]  /*5940*/  LDS.128 R8, [R10+0x1b0] ;  /* 0x0001b0000a087984 */ /* 0x008ee20000000c00 */
[----:B------:R-:W-:Y:S01]  /*5950*/  UISETP.GE.AND UP0, UPT, UR40, 0x1, UPT ;  /* 0x000000012800788c */ /* 0x000fe2000bf06270 */
[----:B------:R-:W-:Y:S01]  /*5960*/  @!PT LDS RZ, [RZ] ;  /* 0x00000000fffff984 */ /* 0x000fe20000000800 */
[----:B------:R-:W-:Y:S01]  /*5970*/  @!PT LDS RZ, [RZ] ;  /* 0x00000000fffff984 */ /* 0x000fe20000000800 */
[----:B------:R-:W-:Y:S01]  /*5980*/  @!PT LDS RZ, [RZ] ;  /* 0x00000000fffff984 */ /* 0x000fe20000000800 */
[----:B------:R-:W-:Y:S01]  /*5990*/  @!PT LDS RZ, [RZ] ;  /* 0x00000000fffff984 */ /* 0x000fe20000000800 */
[----:B------:R1:W-:Y:S06]  /*59a0*/  MEMBAR.ALL.CTA ;  /* 0x0000000000007992 */ /* 0x0003ec0000008000 */
[----:B-1----:R-:W1:Y:S01]  /*59b0*/  FENCE.VIEW.ASYNC.S ;  /* 0x00000000000073c6 */ /* 0x002e620000000000 */
[----:B---3--:R-:W-:Y:S11]  /*59c0*/  LOP3.LUT P0, RZ, R10, 0x1, RZ, 0xc0, !PT ;  /* 0x000000010aff7812 */ /* 0x008ff6000780c0ff */
[----:B------:R-:W-:Y:S02]  /*59d0*/  @!UPT UIADD3 URZ, UPT, UPT, URZ, URZ, URZ ;  /* 0x000000fffffff290 */ /* 0x000fe4000fffe0ff */
[----:B-1----:R-:W-:Y:S01]  /*59e0*/  VOTEU.ANY UP1, P0 ;  /* 0x0000000000ff7886 */ /* 0x002fe20000020100 */
[----:B------:R-:W-:Y:S11]  /*59f0*/  PLOP3.LUT P0, PT, PT, PT, UP1, 0x80, 0x8 ;  /* 0x000000000008781c */ /* 0x000ff60003f0f018 */
[----:B------:R-:W-:Y:S02]  /*5a00*/  @!UPT UIADD3 URZ, UPT, UPT, URZ, URZ, URZ ;  /* 0x000000fffffff290 */ /* 0x000fe4000fffe0ff */
[----:B------:R-:W-:Y:S02]  /*5a10*/  @P0 SHF.R.U32.HI R0, RZ, 0x10, R9 ;  /* 0x00000010ff000819 */ /* 0x000fe40000011609 */
[----:B------:R-:W-:Y:S02]  /*5a20*/  @P0 MOV R6, R8 ;  /* 0x0000000800060202 */ /* 0x000fe40000000f00 */
[----:B------:R-:W-:Y:S01]  /*5a30*/  @P0 R2UR UR4, R0 ;  /* 0x00000000000402ca */ /* 0x000fe200000e0000 */
[----:B------:R-:W-:Y:S01]  /*5a40*/  VIADD R0, R12, 0x150 ;  /* 0x000001500c007836 */ /* 0x000fe20000000000 */
[----:B------:R-:W-:Y:S02]  /*5a50*/  @P0 LOP3.LUT R8, R9, 0xffff, RZ, 0xc0, !PT ;  /* 0x0000ffff09080812 */ /* 0x000fe400078ec0ff */
[----:B------:R-:W-:Y:S02]  /*5a60*/  @P0 R2UR UR6, R6 ;  /* 0x00000000060602ca */ /* 0x000fe400000e0000 */
[----:B------:R-:W-:Y:S02]  /*5a70*/  PRMT R0, RZ, 0x654, R0 ;  /* 0x00000654ff007816 */ /* 0x000fe40000000000 */
[----:B------:R-:W-:Y:S02]  /*5a80*/  @P0 R2UR UR5, R8 ;  /* 0x00000000080502ca */ /* 0x000fe400000e0000 */
[----:B------:R1:W-:Y:S03]  /*5a90*/  SYNCS.ARRIVE.TRANS64.RED.A1T0 RZ, [R0+URZ], RZ ;  /* 0x000000ff00ff79a7 */ /* 0x0003e600081004ff */
[----:B------:R-:W-:Y:S04]  /*5aa0*/  @UP1 UMOV UR27, UR4 ;  /* 0x00000004001b1c82 */ /* 0x000fe80008000000 */
[----:B------:R-:W-:Y:S04]  /*5ab0*/  @UP1 UMOV UR14, UR6 ;  /* 0x00000006000e1c82 */ /* 0x000fe80008000000 */
[----:B------:R-:W-:Y:S01]  /*5ac0*/  @UP1 UMOV UR13, UR5 ;  /* 0x00000005000d1c82 */ /* 0x000fe20008000000 */
[----:B------:R-:W-:Y:S05]  /*5ad0*/  BRA.U !UP0, `(.L_x_104) ;  /* 0x0000000108a47547 */ /* 0x000fea000b800000 */
[----:B------:R-:W-:Y:S02]  /*5ae0*/  UIMAD.WIDE.U32 UR8, UR13, UR31, URZ ;  /* 0x0000001f0d0872a5 */ /* 0x000fe4000f8e00ff */
[----:B------:R-:W-:Y:S02]  /*5af0*/  UIMAD.WIDE.U32 UR10, UR14, UR28, URZ ;  /* 0x0000001c0e0a72a5 */ /* 0x000fe4000f8e00ff */
[----:B------:R-:W-:Y:S02]  /*5b00*/  USEL UR4, UR32, UR34, !UP5 ;  /* 0x0000002220047287 */ /* 0x000fe4000e800000 */
[----:B------:R-:W-:Y:S02]  /*5b10*/  USEL UR7, UR33, UR35, !UP6 ;  /* 0x0000002321077287 */ /* 0x000fe4000f000000 */
[----:B------:R-:W-:Y:S02]  /*5b20*/  UIMAD.WIDE.U32 UR18, UR4, UR16, URZ ;  /* 0x00000010041272a5 */ /* 0x000fe4000f8e00ff */
[----:B------:R-:W-:Y:S01]  /*5b30*/  UIMAD.WIDE.U32 UR20, UR7, UR16, URZ ;  /* 0x00000010071472a5 */ /* 0x000fe2000f8e00ff */
[----:B------:R-:W-:Y:S02]  /*5b40*/  UMOV UR5, UR9 ;  /* 0x0000000900057c82 */ /* 0x000fe40008000000 */
[----:B------:R-:W-:Y:S03]  /*5b50*/  USHF.R.U32.HI UR6, URZ, UR37, UR5 ;  /* 0x00000025ff067299 */ /* 0x000fe60008011605 */
[----:B------:R-:W-:Y:S01]  /*5b60*/  UMOV UR5, UR11 ;  /* 0x0000000b00057c82 */ /* 0x000fe20008000000 */
[----:B------:R-:W-:Y:S02]  /*5b70*/  USEL UR6, UR13, UR6, !UP5 ;  /* 0x000000060d067287 */ /* 0x000fe4000e800000 */
[----:B------:R-:W-:Y:S02]  /*5b80*/  USHF.R.U32.HI UR8, URZ, UR29, UR5 ;  /* 0x0000001dff087299 */ /* 0x000fe40008011605 */
[----:B------:R-:W-:Y:S01]  /*5b90*/  UIMAD.WIDE.U32 UR10, UR6, UR16, URZ ;  /* 0x00000010060a72a5 */ /* 0x000fe2000f8e00ff */
[----:B------:R-:W-:Y:S02]  /*5ba0*/  UMOV UR5, UR19 ;  /* 0x0000001300057c82 */ /* 0x000fe40008000000 */
[----:B------:R-:W-:Y:S03]  /*5bb0*/  @UP4 USHF.R.U32.HI UR4, URZ, UR17, UR5 ;  /* 0x00000011ff044299 */ /* 0x000fe60008011605 */
[----:B------:R-:W-:Y:S01]  /*5bc0*/  UMOV UR5, UR21 ;  /* 0x0000001500057c82 */ /* 0x000fe20008000000 */
[----:B------:R-:W-:Y:S02]  /*5bd0*/  UIMAD UR4, UR40, UR4, URZ ;  /* 0x00000004280472a4 */ /* 0x000fe4000f8e02ff */
[----:B------:R-:W-:Y:S02]  /*5be0*/  @UP4 USHF.R.U32.HI UR7, URZ, UR17, UR5 ;  /* 0x00000011ff074299 */ /* 0x000fe40008011605 */
[----:B------:R-:W-:Y:S02]  /*5bf0*/  USEL UR5, UR14, UR8, !UP6 ;  /* 0x000000080e057287 */ /* 0x000fe4000f000000 */
[----:B------:R-:W-:Y:S02]  /*5c00*/  UIMAD UR8, UR40, UR7, URZ ;  /* 0x00000007280872a4 */ /* 0x000fe4000f8e02ff */
[----:B------:R-:W-:Y:S03]  /*5c10*/  UISETP.GE.AND UP0, UPT, UR6, UR4, UPT ;  /* 0x000000040600728c */ /* 0x000fe6000bf06270 */
[----:B------:R-:W-:Y:S01]  /*5c20*/  UMOV UR4, UR11 ;  /* 0x0000000b00047c82 */ /* 0x000fe20008000000 */
[----:B------:R-:W-:Y:S02]  /*5c30*/  UISETP.GE.OR UP0, UPT, UR5, UR8, UP0 ;  /* 0x000000080500728c */ /* 0x000fe40008706670 */
[----:B------:R-:W-:Y:S02]  /*5c40*/  USHF.R.U32.HI UR4, URZ, UR17, UR4 ;  /* 0x00000011ff047299 */ /* 0x000fe40008011604 */
[----:B------:R-:W-:Y:S02]  /*5c50*/  UIMAD.WIDE.U32 UR8, UR5, UR16, URZ ;  /* 0x00000010050872a5 */ /* 0x000fe4000f8e00ff */
[----:B------:R-:W-:Y:S04]  /*5c60*/  USEL UR10, UR6, UR4, !UP4 ;  /* 0x00000004060a7287 */ /* 0x000fe8000e000000 */
[----:B------:R-:W-:Y:S01]  /*5c70*/  UIADD3 UR11, UPT, UPT, -UR10, URZ, URZ ;  /* 0x000000ff0a0b7290 */ /* 0x000fe2000fffe1ff */
[----:B------:R-:W-:Y:S02]  /*5c80*/  @!UP0 UMOV UR4, UR9 ;  /* 0x0000000900048c82 */ /* 0x000fe40008000000 */
[----:B------:R-:W-:Y:S02]  /*5c90*/  @!UP0 USHF.R.U32.HI UR4, URZ, UR17, UR4 ;  /* 0x00000011ff048299 */ /* 0x000fe40008011604 */
[----:B------:R-:W-:Y:S02]  /*5ca0*/  UIMAD UR8, UR40, UR11, UR6 ;  /* 0x0000000b280872a4 */ /* 0x000fe4000f8e0206 */
[----:B------:R-:W-:Y:S04]  /*5cb0*/  @!UP0 USEL UR4, UR5, UR4, !UP4 ;  /* 0x0000000405048287 */ /* 0x000fe8000e000000 */
[----:B------:R-:W-:Y:S02]  /*5cc0*/  @!UP0 UIMAD UR8, UR7, UR8, UR4 ;  /* 0x00000008070882a4 */ /* 0x000fe4000f8e0204 */
[----:B------:R-:W-:Y:S02]  /*5cd0*/  @!UP0 UIADD3 UR9, UPT, UPT, UR10, -UR4, URZ ;  /* 0x800000040a098290 */ /* 0x000fe4000fffe0ff */
[----:B------:R-:W-:Y:S02]  /*5ce0*/  UIADD3 UR4, UPT, UPT, -UR5, URZ, URZ ;  /* 0x000000ff05047290 */ /* 0x000fe4000fffe1ff */
[----:B------:R-:W-:Y:S02]  /*5cf0*/  UIADD3 UR7, UPT, UPT, -UR6, URZ, URZ ;  /* 0x000000ff06077290 */ /* 0x000fe4000fffe1ff */
[----:B------:R-:W-:Y:S02]  /*5d00*/  @!UP0 UIMAD UR6, UR9, UR40, UR5 ;  /* 0x00000028090682a4 */ /* 0x000fe4000f8e0205 */
[----:B------:R-:W-:Y:S02]  /*5d10*/  UIMAD UR14, UR15, UR4, UR14 ;  /* 0x000000040f0e72a4 */ /* 0x000fe4000f8e020e */
[----:B------:R-:W-:Y:S01]  /*5d20*/  UIMAD UR13, UR30, UR7, UR13 ;  /* 0x000000071e0d72a4 */ /* 0x000fe2000f8e020d */
[----:B------:R-:W-:Y:S02]  /*5d30*/  @!UP0 UMOV UR5, UR8 ;  /* 0x0000000800058c82 */ /* 0x000fe40008000000 */
[----:B------:R-:W-:Y:S02]  /*5d40*/  UIMAD UR14, UR5, UR15, UR14 ;  /* 0x0000000f050e72a4 */ /* 0x000fe4000f8e020e */
[----:B------:R-:W-:Y:S11]  /*5d50*/  UIMAD UR13, UR6, UR30, UR13 ;  /* 0x0000001e060d72a4 */ /* 0x000ff6000f8e020d */
[----:B------:R-:W-:Y:S01]  /*5d60*/  @!UPT UIADD3 URZ, UPT, UPT, URZ, URZ, URZ ;  /* 0x000000fffffff290 */ /* 0x000fe2000fffe0ff */
.L_x_104:
[----:B------:R-:W3:Y:S01]  /*5d70*/  @!UP2 LDCU.128 UR20, c[0x0][0xf10] ;  /* 0x0001e200ff14a7ac */ /* 0x000ee20008000c00 */
[C---:B--2---:R-:W-:Y:S02]  /*5d80*/  ISETP.NE.U32.AND P1, PT, R4.reuse, RZ, PT ;  /* 0x000000ff0400720c */ /* 0x044fe40003f25070 */
[----:B------:R-:W-:Y:S02]  /*5d90*/  ISETP.NE.U32.AND P0, PT, R4, RZ, PT ;  /* 0x000000ff0400720c */ /* 0x000fe40003f05070 */
[C---:B------:R-:W-:Y:S02]  /*5da0*/  ISETP.NE.AND.EX P1, PT, R5.reuse, RZ, PT, P1 ;  /* 0x000000ff0500720c */ /* 0x040fe40003f25310 */
[----:B------:R-:W-:Y:S01]  /*5db0*/  ISETP.NE.AND.EX P0, PT, R5, RZ, PT, P0 ;  /* 0x000000ff0500720c */ /* 0x000fe20003f05300 */
[----:B------:R-:W2:Y:S01]  /*5dc0*/  @!UP2 LDCU UR5, c[0x0][0xf0c] ;  /* 0x0001e180ff05a7ac */ /* 0x000ea20008000800 */
[----:B------:R-:W-:Y:S02]  /*5dd0*/  USHF.L.U32 UR11, UR26, 0x7, URZ ;  /* 0x000000071a0b7899 */ /* 0x000fe400080006ff */
[----:B------:R-:W-:Y:S02]  /*5de0*/  USHF.L.U32 UR10, UR25, 0x6, URZ ;  /* 0x00000006190a7899 */ /* 0x000fe400080006ff */
[----:B---3--:R-:W-:Y:S07]  /*5df0*/  UIMAD.WIDE.U32 UR6, UR14, UR20, URZ ;  /* 0x000000140e0672a5 */ /* 0x008fee000f8e00ff */
[----:B------:R-:W-:Y:S01]  /*5e00*/  @!UP2 UMOV UR4, UR7 ;  /* 0x000000070004ac82 */ /* 0x000fe20008000000 */
[----:B--2---:R-:W-:Y:S02]  /*5e10*/  @!UP2 UISETP.NE.AND UP0, UPT, UR5, 0x1, UPT ;  /* 0x000000010500a88c */ /* 0x004fe4000bf05270 */
[----:B------:R-:W-:Y:S02]  /*5e20*/  @!UP2 USHF.R.U32.HI UR4, URZ, UR21, UR4 ;  /* 0x00000015ff04a299 */ /* 0x000fe40008011604 */
[----:B------:R-:W-:Y:S02]  /*5e30*/  UIMAD.WIDE.U32 UR6, UR13, UR23, URZ ;  /* 0x000000170d0672a5 */ /* 0x000fe4000f8e00ff */
[----:B------:R-:W-:Y:S02]  /*5e40*/  @!UP2 USEL UR8, UR14, UR4, !UP0 ;  /* 0x000000040e08a287 */ /* 0x000fe4000c000000 */
[----:B------:R-:W-:Y:S03]  /*5e50*/  @!UP2 UISETP.NE.AND UP0, UPT, UR22, 0x1, UPT ;  /* 0x000000011600a88c */ /* 0x000fe6000bf05270 */
[----:B------:R-:W-:Y:S02]  /*5e60*/  @!UP2 UMOV UR6, UR7 ;  /* 0x000000070006ac82 */ /* 0x000fe40008000000 */
[----:B------:R-:W2:Y:S02]  /*5e70*/  @!UP2 LDCU UR4, c[0x0][0xf20] ;  /* 0x0001e400ff04a7ac */ /* 0x000ea40008000800 */
[----:B--2---:R-:W-:Y:S04]  /*5e80*/  @!UP2 USHF.R.U32.HI UR6, URZ, UR4, UR6 ;  /* 0x00000004ff06a299 */ /* 0x004fe80008011606 */
[----:B------:R-:W-:Y:S04]  /*5e90*/  @!UP2 USEL UR6, UR13, UR6, !UP0 ;  /* 0x000000060d06a287 */ /* 0x000fe8000c000000 */
[----:B------:R-:W-:Y:S02]  /*5ea0*/  @!UP2 UIADD3 UR4, UPT, UPT, -UR8, UR6, URZ ;  /* 0x000000060804a290 */ /* 0x000fe4000fffe1ff */
[----:B------:R-:W-:Y:S02]  /*5eb0*/  @!UP2 UIADD3 UR6, UPT, UPT, UR8, -UR6, URZ ;  /* 0x800000060806a290 */ /* 0x000fe4000fffe0ff */
[----:B------:R-:W-:Y:S02]  /*5ec0*/  @!UP2 UIMAD UR14, UR4, UR5, UR14 ;  /* 0x00000005040ea2a4 */ /* 0x000fe4000f8e020e */
[----:B------:R-:W-:Y:S01]  /*5ed0*/  @!UP2 UIMAD UR13, UR6, UR22, UR13 ;  /* 0x00000016060da2a4 */ /* 0x000fe2000f8e020d */
[----:B------:R-:W-:Y:S11]  /*5ee0*/  BRA.U UP3, `(.L_x_105) ;  /* 0x0000000103107547 */ /* 0x000ff6000b800000 */
[----:B-1----:R-:W-:Y:S04]  /*5ef0*/  MOV R0, UR48 ;  /* 0x0000003000007c02 */ /* 0x002fe80008000f00 */
[----:B------:R-:W-:Y:S04]  /*5f00*/  SHF.L.U32 R9, R0, 0x1f, RZ ;  /* 0x0000001f00097819 */ /* 0x000fe800000006ff */
[----:B------:R-:W1:Y:S02]  /*5f10*/  SYNCS.PHASECHK.TRANS64.TRYWAIT P2, [UR24+0x138], R9 ;  /* 0x00013809ff0075a7 */ /* 0x000e640008041118 */
[----:B-1----:R-:W-:Y:S05]  /*5f20*/  @!P2 BRA `(.L_x_106) ;  /* 0x000000400064a947 */ /* 0x002fea0003800000 */
.L_x_105:
[----:B------:R-:W-:Y:S05]  /*5f30*/  @!P1 BRA `(.L_x_107) ;  /* 0x0000000000309947 */ /* 0x000fea0003800000 */
[----:B----4-:R-:W-:Y:S01]  /*5f40*/  ISETP.NE.U32.AND P1, PT, R2, RZ, PT ;  /* 0x000000ff0200720c */ /* 0x010fe20003f25070 */
[----:B------:R-:W2:Y:S01]  /*5f50*/  LDCU.64 UR4, c[0x0][0x358] ;  /* 0x00006b00ff0477ac */ /* 0x000ea20008000a00 */
[----:B------:R-:W-:Y:S02]  /*5f60*/  IMAD.MOV.U32 R88, RZ, RZ, 0x1 ;  /* 0x00000001ff587424 */ /* 0x000fe400078e00ff */
[----:B------:R-:W-:Y:S11]  /*5f70*/  ISETP.NE.AND.EX P1, PT, R3, RZ, PT, P1 ;  /* 0x000000ff0300720c */ /* 0x000ff60003f25310 */
[----:B------:R-:W-:Y:S02]  /*5f80*/  @!UPT UIADD3 URZ, UPT, UPT, URZ, URZ, URZ ;  /* 0x000000fffffff290 */ /* 0x000fe4000fffe0ff */
[----:B-1----:R-:W1:Y:S01]  /*5f90*/  @P1 LDC.64 R8, c[0x0][0xc88] ;  /* 0x00032200ff081b82 */ /* 0x002e620000000a00 */
[----:B------:R-:W-:Y:S04]  /*5fa0*/  @P1 IMAD R0, R4, UR36, RZ ;  /* 0x0000002404001c24 */ /* 0x000fe8000f8e02ff */
[----:B-1----:R-:W-:Y:S04]  /*5fb0*/  @P1 IMAD.WIDE R8, R0, 0x4, R8 ;  /* 0x0000000400081825 */ /* 0x002fe800078e0208 */
[----:B------:R-:W-:Y:S01]  /*5fc0*/  HFMA2 R0, -RZ, RZ, 0, 5.9604644775390625e-08 ;  /* 0x00000001ff007431 */ /* 0x000fe200000001ff */
[----:B--2--5:R2:W5:Y:S04]  /*5fd0*/  @P1 LDG.E R41, desc[UR4][R8.64] ;  /* 0x0000000408291981 */ /* 0x024568000c1e1900 */
[----:B------:R-:W-:Y:S01]  /*5fe0*/  @!P1 PRMT R88, R0, 0x7610, R88 ;  /* 0x0000761000589816 */ /* 0x000fe20000000058 */
[----:B--2---:R-:W3:Y:S06]  /*5ff0*/  @!P1 LDC R41, c[0x0][0xc80] ;  /* 0x00032000ff299b82 */ /* 0x004eec0000000800 */
.L_x_107:
[----:B---3-5:R-:W-:Y:S01]  /*6000*/  @!P0 FSETP.EQ.AND P1, PT, R41, RZ, PT ;  /* 0x000000ff2900820b */ /* 0x028fe20003f22000 */
[----:B------:R-:W-:Y:S01]  /*6010*/  @!UPT UIADD3 URZ, UPT, UPT, URZ, URZ, URZ ;  /* 0x000000fffffff290 */ /* 0x000fe2000fffe0ff */
[----:B------:R-:W-:Y:S11]  /*6020*/  @!P0 BRA `(.L_x_108) ;  /* 0x0000000000188947 */ /* 0x000ff60003800000 */
[----:B------:R-:W-:Y:S02]  /*6030*/  LOP3.LUT P0, RZ, R88, 0xff, RZ, 0xc0, !PT ;  /* 0x000000ff58ff7812 */ /* 0x000fe4000780c0ff */
[----:B----4-:R-:W-:Y:S04]  /*6040*/  ISETP.NE.U32.AND P1, PT, R2, RZ, PT ;  /* 0x000000ff0200720c */ /* 0x010fe80003f25070 */
[----:B------:R-:W-:Y:S04]  /*6050*/  ISETP.NE.AND.EX P1, PT, R3, RZ, PT, P1 ;  /* 0x000000ff0300720c */ /* 0x000fe80003f25310 */
[----:B------:R-:W-:Y:S03]  /*6060*/  PLOP3.LUT P1, PT, P1, PT, PT, 0x8, 0x80 ;  /* 0x000000000080781c */ /* 0x000fe60000f2e170 */
[----:B------:R-:W-:Y:S11]  /*6070*/  @P0 FSETP.EQ.AND P1, PT, R41, RZ, PT ;  /* 0x000000ff2900020b */ /* 0x000ff60003f22000 */
[----:B------:R-:W-:Y:S02]  /*6080*/  @!UPT UIADD3 URZ, UPT, UPT, URZ, URZ, URZ ;  /* 0x000000fffffff290 */ /* 0x000fe4000fffe0ff */
.L_x_108:
[----:B------:R-:W-:Y:S01]  /*6090*/  ULEA UR4, UR12, UR24, 0x3 ;  /* 0x000000180c047291 */ /* 0x000fe2000f8e18ff */
[----:B-1----:R-:W-:Y:S02]  /*60a0*/  SHF.L.U32 R9, R15, 0x1f, RZ ;  /* 0x0000001f0f097819 */ /* 0x002fe400000006ff */
[----:B------:R-:W-:Y:S04]  /*60b0*/  ELECT P0, URZ, PT ;  /* 0x0000000000ff782f */ /* 0x000fe80003800000 */
[----:B------:R-:W-:Y:S02]  /*60c0*/  PLOP3.LUT P1, PT, P1, P0, PT, 0xf2, 0x2f ;  /* 0x00000000002f781c */ /* 0x000fe40000f21e72 */
[----:B------:R-:W1:Y:S11]  /*60d0*/  SYNCS.PHASECHK.TRANS64.TRYWAIT P2, [UR4+0x118], R9 ;  /* 0x00011809ff0075a7 */ /* 0x000e760008041104 */
[----:B------:R-:W-:Y:S05]  /*60e0*/  @!P1 IADD3 R8, P0, PT, R16, 0x980, RZ ;  /* 0x0000098010089810 */ /* 0x000fea0007f1e0ff */
[----:B------:R-:W-:Y:S01]  /*60f0*/  @!P1 IMAD.X R6, RZ, RZ, R17, P0 ;  /* 0x000000ffff069224 */ /* 0x000fe200000e0611 */
[----:B-1----:R-:W-:Y:S07]  /*6100*/  @!P2 BRA `(.L_x_109) ;  /* 0x000000400004a947 */ /* 0x002fee0003800000 */
.L_x_203:
[----:B------:R-:W-:Y:S01]  /*6110*/  @!P1 R2UR UR7, R6 ;  /* 0x00000000060792ca */ /* 0x000fe200000e0000 */
[----:B------:R-:W-:Y:S01]  /*6120*/  UIADD3 UR5, UPT, UPT, UR12, 0x1, URZ ;  /* 0x000000010c057890 */ /* 0x000fe2000fffe0ff */
[----:B------:R-:W-:Y:S01]  /*6130*/  @!P1 R2UR UR6, R8 ;  /* 0x00000000080692ca */ /* 0x000fe200000e0000 */
[----:B------:R-:W-:Y:S01]  /*6140*/  UIADD3 UR9, UPT, UPT, UR4, 0x100, URZ ;  /* 0x0000010004097890 */ /* 0x000fe2000fffe0ff */
[----:B------:R-:W-:Y:S01]  /*6150*/  @!P1 IMAD.MOV.U32 R6, RZ, RZ, 0x2000 ;  /* 0x00002000ff069424 */ /* 0x000fe200078e00ff */
[----:B------:R-:W-:Y:S01]  /*6160*/  UISETP.NE.AND UP0, UPT, UR5, 0x3, UPT ;  /* 0x000000030500788c */ /* 0x000fe2000bf05270 */
[----:B------:R-:W-:Y:S01]  /*6170*/  VIADD R14, R14, 0x1 ;  /* 0x000000010e0e7836 */ /* 0x000fe20000000000 */
[----:B------:R-:W-:Y:S01]  /*6180*/  UMOV UR22, 0x0 ;  /* 0x0000000000167882 */ /* 0x000fe20000000000 */
[----:B------:R-:W-:Y:S01]  /*6190*/  UMOV UR23, 0x10000000 ;  /* 0x1000000000177882 */ /* 0x000fe20000000000 */
[----:B------:R-:W-:Y:S04]  /*61a0*/  UPRMT UR20, UR57, 0x654, UR9 ;  /* 0x0000065439147896 */ /* 0x000fe80008000009 */
[----:B-1----:R-:W-:Y:S01]  /*61b0*/  IMAD.U32 R9, RZ, RZ, UR7 ;  /* 0x00000007ff097e24 */ /* 0x002fe2000f8e00ff */
[----:B------:R-:W-:Y:S01]  /*61c0*/  USEL UR7, URZ, 0x1, UP0 ;  /* 0x00000001ff077887 */ /* 0x000fe20008000000 */
[----:B------:R-:W-:Y:S01]  /*61d0*/  IMAD.U32 R8, RZ, RZ, UR6 ;  /* 0x00000006ff087e24 */ /* 0x000fe2000f8e00ff */
[----:B------:R-:W-:Y:S02]  /*61e0*/  USEL UR6, UR5, URZ, UP0 ;  /* 0x000000ff05067287 */ /* 0x000fe40008000000 */
[----:B------:R-:W-:Y:S01]  /*61f0*/  VOTEU.ALL UP0, P1 ;  /* 0x0000000000ff7886 */ /* 0x000fe20000800000 */
[----:B------:R-:W-:Y:S02]  /*6200*/  @!P1 R2UR UR19, R9 ;  /* 0x00000000091392ca */ /* 0x000fe400000e0000 */
[----:B------:R-:W-:Y:S02]  /*6210*/  @!P1 R2UR UR18, R8 ;  /* 0x00000000081292ca */ /* 0x000fe400000e0000 */
[----:B------:R-:W-:Y:S01]  /*6220*/  @!UP0 ULEA UR5, UR12, UR24, 0xd ;  /* 0x000000180c058291 */ /* 0x000fe2000f8e68ff */
[----:B------:R-:W-:Y:S02]  /*6230*/  LOP3.LUT R15, R15, UR7, RZ, 0x3c, !PT ;  /* 0x000000070f0f7c12 */ /* 0x000fe4000f8e3cff */
[----:B------:R-:W-:Y:S01]  /*6240*/  UMOV UR12, UR36 ;  /* 0x00000024000c7c82 */ /* 0x000fe20008000000 */
[----:B------:R-:W-:Y:S01]  /*6250*/  @!UP0 UIADD3 UR8, UPT, UPT, UR5, 0x200, URZ ;  /* 0x0000020005088890 */ /* 0x000fe2000fffe0ff */
[----:B------:R-:W-:Y:S01]  /*6260*/  SHF.L.U32 R0, R15, 0x1f, RZ ;  /* 0x0000001f0f007819 */ /* 0x000fe200000006ff */
[----:B------:R-:W-:Y:S01]  /*6270*/  VOTEU.ALL UP0, P1 ;  /* 0x0000000000ff7886 */ /* 0x000fe20000800000 */
[----:B------:R-:W-:Y:S06]  /*6280*/  ULEA UR5, UR6, UR24, 0x3 ;  /* 0x0000001806057291 */ /* 0x000fec000f8e18ff */
[----:B------:R1:W-:Y:S01]  /*6290*/  @!UP0 UTMALDG.3D [UR8], [UR18], desc[UR22] ;  /* 0x00001608120085b4 */ /* 0x0003e20008011000 */
[----:B------:R1:W-:Y:S01]  /*62a0*/  @!P1 SYNCS.ARRIVE.TRANS64.RED.A0TR RZ, [UR4+0x100], R6 ;  /* 0x00010006ffff99a7 */ /* 0x0003e20008300404 */
[----:B------:R-:W-:Y:S01]  /*62b0*/  SYNCS.ARRIVE.TRANS64.RED.A1T0 RZ, [UR20], RZ ;  /* 0x000000ffffff79a7 */ /* 0x000fe20008100414 */
[----:B------:R-:W2:Y:S02]  /*62c0*/  SYNCS.PHASECHK.TRANS64.TRYWAIT P0, [UR5+0x118], R0 ;  /* 0x00011800ff0075a7 */ /* 0x000ea40008001105 */
[----:B-12---:R-:W-:Y:S05]  /*62d0*/  @!P0 BRA `(.L_x_110) ;  /* 0x0000003c00a88947 */ /* 0x006fea0003800000 */
.L_x_205:
[----:B------:R-:W-:Y:S01]  /*62e0*/  UIADD3 UR9, UPT, UPT, UR5, 0x100, URZ ;  /* 0x0000010005097890 */ /* 0x000fe2000fffe0ff */
[----:B------:R-:W-:Y:S01]  /*62f0*/  @!P1 IADD3 R6, P0, PT, R16, 0x980, RZ ;  /* 0x0000098010069810 */ /* 0x000fe20007f1e0ff */
[----:B------:R-:W-:Y:S01]  /*6300*/  UPLOP3.LUT UP3, UPT, UPT, UPT, UPT, 0x80, 0x8 ;  /* 0x000000000008789c */ /* 0x000fe20003f6f070 */
[----:B------:R-:W-:Y:S01]  /*6310*/  R2UR UR23, R90 ;  /* 0x000000005a1772ca */ /* 0x000fe200000e0000 */
[----:B------:R-:W-:Y:S01]  /*6320*/  UMOV UR20, 0x0 ;  /* 0x0000000000147882 */ /* 0x000fe20000000000 */
[----:B------:R-:W-:Y:S01]  /*6330*/  @!P1 R2UR UR7, R6 ;  /* 0x00000000060792ca */ /* 0x000fe200000e0000 */
[----:B-1----:R-:W-:Y:S01]  /*6340*/  @!P1 IMAD.X R0, RZ, RZ, R17, P0 ;  /* 0x000000ffff009224 */ /* 0x002fe200000e0611 */
[----:B------:R-:W-:Y:S01]  /*6350*/  UMOV UR21, 0x10000000 ;  /* 0x1000000000157882 */ /* 0x000fe20000000000 */
[----:B------:R-:W-:Y:S01]  /*6360*/  UMOV UR12, UR36 ;  /* 0x00000024000c7c82 */ /* 0x000fe20008000000 */
[----:B------:R-:W-:Y:S01]  /*6370*/  VOTEU.ALL UP0, P1 ;  /* 0x0000000000ff7886 */ /* 0x000fe20000800000 */
[----:B------:R-:W-:Y:S01]  /*6380*/  R2UR UR22, R91 ;  /* 0x000000005b1672ca */ /* 0x000fe200000e0000 */
[----:B------:R-:W-:Y:S01]  /*6390*/  UMOV UR36, UR27 ;  /* 0x0000001b00247c82 */ /* 0x000fe20008000000 */
[----:B------:R-:W-:Y:S02]  /*63a0*/  @!P1 R2UR UR4, R0 ;  /* 0x00000000000492ca */ /* 0x000fe400000e0000 */
[----:B------:R-:W-:Y:S01]  /*63b0*/  @!UP0 UIADD3 UR10, UPT, UPT, UR10, 0x20, URZ ;  /* 0x000000200a0a8890 */ /* 0x000fe2000fffe0ff */
[C---:B------:R-:W-:Y:S01]  /*63c0*/  ISETP.NE.AND P0, PT, R14.reuse, 0x2, PT ;  /* 0x000000020e00780c */ /* 0x040fe20003f05270 */
[----:B------:R-:W-:Y:S02]  /*63d0*/  UIADD3 UR25, UPT, UPT, UR13, UR23, URZ ;  /* 0x000000170d197290 */ /* 0x000fe4000fffe0ff */
[----:B------:R-:W-:Y:S01]  /*63e0*/  IMAD.U32 R8, RZ, RZ, UR7 ;  /* 0x00000007ff087e24 */ /* 0x000fe2000f8e00ff */
[----:B------:R-:W-:Y:S02]  /*63f0*/  SEL R0, RZ, 0x1, P0 ;  /* 0x00000001ff007807 */ /* 0x000fe40000000000 */
[----:B------:R-:W-:Y:S02]  /*6400*/  SEL R14, R14, RZ, P0 ;  /* 0x000000ff0e0e7207 */ /* 0x000fe40000000000 */
[----:B------:R-:W-:Y:S01]  /*6410*/  @!P1 R2UR UR18, R8 ;  /* 0x00000000081292ca */ /* 0x000fe200000e0000 */
[----:B------:R-:W-:Y:S01]  /*6420*/  UIADD3 UR26, UPT, UPT, UR14, UR22, URZ ;  /* 0x000000160e1a7290 */ /* 0x000fe2000fffe0ff */
[----:B------:R-:W-:Y:S01]  /*6430*/  IMAD.U32 R9, RZ, RZ, UR4 ;  /* 0x00000004ff097e24 */ /* 0x000fe2000f8e00ff */
[----:B------:R-:W-:Y:S01]  /*6440*/  @!UP0 ULEA UR4, UR6, UR24, 0xd ;  /* 0x0000001806048291 */ /* 0x000fe2000f8e68ff */
[----:B------:R-:W-:Y:S03]  /*6450*/  LOP3.LUT R13, R13, R0, RZ, 0x3c, !PT ;  /* 0x000000000d0d7212 */ /* 0x000fe600078e3cff */
[----:B------:R-:W-:Y:S01]  /*6460*/  @!P1 R2UR UR19, R9 ;  /* 0x00000000091392ca */ /* 0x000fe200000e0000 */
[----:B------:R-:W-:Y:S01]  /*6470*/  @!UP0 UIADD3 UR8, UPT, UPT, UR4, 0x200, URZ ;  /* 0x0000020004088890 */ /* 0x000fe2000fffe0ff */
[----:B------:R-:W-:Y:S01]  /*6480*/  VOTEU.ALL UP0, P1 ;  /* 0x0000000000ff7886 */ /* 0x000fe20000800000 */
[----:B------:R-:W-:Y:S10]  /*6490*/  UPRMT UR4, UR57, 0x654, UR9 ;  /* 0x0000065439047896 */ /* 0x000ff40008000009 */
[----:B------:R1:W-:Y:S01]  /*64a0*/  @!UP0 UTMALDG.3D [UR8], [UR18], desc[UR20] ;  /* 0x00001408120085b4 */ /* 0x0003e20008011000 */
[----:B------:R3:W-:Y:S01]  /*64b0*/  @!P1 SYNCS.ARRIVE.TRANS64.RED.A0TR RZ, [UR5+0x100], R7 ;  /* 0x00010007ffff99a7 */ /* 0x0007e20008300405 */
[----:B------:R-:W-:Y:S01]  /*64c0*/  SYNCS.ARRIVE.TRANS64.RED.A1T0 RZ, [UR4], RZ ;  /* 0x000000ffffff79a7 */ /* 0x000fe20008100404 */
[----:B------:R-:W-:Y:S04]  /*64d0*/  UIADD3 UR4, UPT, UPT, UR6, 0x1, URZ ;  /* 0x0000000106047890 */ /* 0x000fe8000fffe0ff */
[----:B------:R-:W-:Y:S04]  /*64e0*/  UISETP.NE.AND UP0, UPT, UR4, 0x3, UPT ;  /* 0x000000030400788c */ /* 0x000fe8000bf05270 */
[----:B------:R-:W-:Y:S06]  /*64f0*/  USEL UR5, URZ, 0x1, UP0 ;  /* 0x00000001ff057887 */ /* 0x000fec0008000000 */
[----:B------:R-:W-:Y:S01]  /*6500*/  LOP3.LUT R15, R15, UR5, RZ, 0x3c, !PT ;  /* 0x000000050f0f7c12 */ /* 0x000fe2000f8e3cff */
[----:B-1----:R-:W-:Y:S01]  /*6510*/  USEL UR12, UR4, URZ, UP0 ;  /* 0x000000ff040c7287 */ /* 0x002fe20008000000 */
[----:B------:R-:W-:Y:S11]  /*6520*/  BRA.U UP1, `(.L_x_111) ;  /* 0xfffffff101f07547 */ /* 0x000ff6000b83ffff */
[----:B------:R-:W-:Y:S01]  /*6530*/  UIADD3 UR24, UPT, UPT, UR24, 0x118, URZ ;  /* 0x0000011818187890 */ /* 0x000fe2000fffe0ff */
[----:B----4-:R-:W-:-:S03]  /*6540*/  SHF.L.U32 R3, R15, 0x1f, RZ ;  /* 0x0000001f0f037819 */ /* 0x010fc600000006ff */
[----:B------:R-:W-:-:S09]  /*6550*/  ULEA UR4, UR12, UR24, 0x3 ;  /* 0x000000180c047291 */ /* 0x000fd2000f8e18ff */
[----:B------:R-:W1:Y:S02]  /*6560*/  SYNCS.PHASECHK.TRANS64.TRYWAIT P0, [UR4], R3 ;  /* 0x00000003ff0075a7 */ /* 0x000e640008001104 */
[----:B-1----:R-:W-:Y:S05]  /*6570*/  @!P0 BRA `(.L_x_112) ;  /* 0x0000003c00188947 */ /* 0x002fea0003800000 */
.L_x_207:
        /* <DEDUP_REMOVED lines=9> */
.L_x_209:
        /* <DEDUP_REMOVED lines=8> */
.L_x_114:
[----:B-1----:R1:W2:Y:S02]  /*6690*/  SYNCS.PHASECHK.TRANS64.TRYWAIT P0, [R0+URZ], R3 ;  /* 0x00000003000075a7 */ /* 0x0022a400080011ff */
[----:B--2---:R-:W-:Y:S05]  /*66a0*/  @!P0 NANOSLEEP.SYNCS 0x989680 ;  /* 0x009896800000895d */ /* 0x004fea0003900000 */
[----:B------:R-:W2:Y:S02]  /*66b0*/  @!P0 SYNCS.PHASECHK.TRANS64 P0, [R0+URZ], R3 ;  /* 0x00000003000085a7 */ /* 0x000ea400080010ff */
[----:B--2---:R-:W-:Y:S05]  /*66c0*/  @P0 EXIT ;  /* 0x000000000000094d */ /* 0x004fea0003800000 */
[----:B------:R-:W-:Y:S05]  /*66d0*/  BRA `(.L_x_114) ;  /* 0xfffffffc00ec7947 */ /* 0x000fea000383ffff */
.L_x_102:
[----:B------:R-:W-:-:S06]  /*66e0*/  UISETP.GE.AND UP0, UPT, UR19, 0x4, UPT ;  /* 0x000000041300788c */ /* 0x000fcc000bf06270 */
[----:B------:R-:W-:-:S13]  /*66f0*/  PLOP3.LUT P0, PT, PT, PT, UP0, 0x80, 0x8 ;  /* 0x000000000008781c */ /* 0x000fda0003f0f008 */
[----:B------:R-:W-:Y:S05]  /*6700*/  @!P0 EXIT ;  /* 0x000000000000894d */ /* 0x000fea0003800000 */
[----:B------:R-:W-:Y:S01]  /*6710*/  BAR.SYNC.DEFER_BLOCKING 0x6, 0xa0 ;  /* 0x0182800000007b1d */ /* 0x000fe20000010000 */
[C---:B------:R-:W-:Y:S01]  /*6720*/  IMAD.SHL.U32 R5, R95.reuse, 0x20, RZ ;  /* 0x000000205f057824 */ /* 0x040fe200078e00ff */
[C---:B------:R-:W-:Y:S01]  /*6730*/  LOP3.LUT R96, R95.reuse, 0x2, RZ, 0xc0, !PT ;  /* 0x000000025f607812 */ /* 0x040fe200078ec0ff */
[C---:B------:R-:W-:Y:S01]  /*6740*/  IMAD.SHL.U32 R100, R95.reuse, 0x4, RZ ;  /* 0x000000045f647824 */ /* 0x040fe200078e00ff */
[C---:B------:R-:W-:Y:S01]  /*6750*/  LOP3.LUT R101, R95.reuse, 0x60, RZ, 0xc0, !PT ;  /* 0x000000605f657812 */ /* 0x040fe200078ec0ff */
[----:B------:R-:W-:Y:S01]  /*6760*/  IMAD.U32 R37, R95, 0x10000, RZ ;  /* 0x000100005f257824 */ /* 0x000fe200078e00ff */
[----:B------:R-:W-:Y:S02]  /*6770*/  UMOV UR47, 0x400 ;  /* 0x00000400002f7882 */ /* 0x000fe40000000000 */
[----:B------:R-:W1:Y:S01]  /*6780*/  LDC.64 R80, c[0x0][0xc88] ;  /* 0x00032200ff507b82 */ /* 0x000e620000000a00 */
[----:B------:R-:W-:Y:S01]  /*6790*/  ULEA UR47, UR57, UR47, 0x18 ;  /* 0x0000002f392f7291 */ /* 0x000fe2000f8ec0ff */
[----:B------:R-:W-:Y:S01]  /*67a0*/  LOP3.LUT R7, R5, 0xc0, RZ, 0xc0, !PT ;  /* 0x000000c005077812 */ /* 0x000fe200078ec0ff */
[----:B------:R-:W-:Y:S01]  /*67b0*/  HFMA2 R36, -RZ, RZ, 0, 0 ;  /* 0x00000000ff247431 */ /* 0x000fe200000001ff */
[----:B------:R-:W-:Y:S01]  /*67c0*/  LOP3.LUT R95, R95, 0x4, RZ, 0xc0, !PT ;  /* 0x000000045f5f7812 */ /* 0x000fe200078ec0ff */
[----:B------:R-:W-:Y:S01]  /*67d0*/  UIADD3 UR4, UPT, UPT, UR47, 0x200, URZ ;  /* 0x000002002f047890 */ /* 0x000fe2000fffe0ff */
[----:B------:R-:W-:Y:S01]  /*67e0*/  LOP3.LUT R100, R7, 0x18, R100, 0xf8, !PT ;  /* 0x0000001807647812 */ /* 0x000fe200078ef864 */
[----:B------:R-:W-:Y:S01]  /*67f0*/  IMAD.MOV.U32 R98, RZ, RZ, RZ ;  /* 0x000000ffff627224 */ /* 0x000fe200078e00ff */
[----:B------:R-:W2:Y:S01]  /*6800*/  LDC.64 R82, c[0x0][0xc90] ;  /* 0x00032400ff527b82 */ /* 0x000ea20000000a00 */
[----:B------:R-:W-:Y:S01]  /*6810*/  LOP3.LUT R37, R37, 0x600000, RZ, 0xc0, !PT ;  /* 0x0060000025257812 */ /* 0x000fe200078ec0ff */
[----:B------:R-:W-:Y:S01]  /*6820*/  IMAD.MOV.U32 R94, RZ, RZ, RZ ;  /* 0x000000ffff5e7224 */ /* 0x000fe200078e00ff */
[C---:B------:R-:W-:Y:S01]  /*6830*/  IADD3 R99, PT, PT, -R95.reuse, 0x2, RZ ;  /* 0x000000025f637810 */ /* 0x040fe20007ffe1ff */
[----:B------:R-:W-:Y:S01]  /*6840*/  IMAD.MOV R96, RZ, RZ, -R96 ;  /* 0x000000ffff607224 */ /* 0x000fe200078e0a60 */
[----:B------:R-:W-:Y:S01]  /*6850*/  LOP3.LUT R100, R100, 0xf20, R5, 0xf8, !PT ;  /* 0x00000f2064647812 */ /* 0x000fe200078ef805 */
[----:B------:R-:W-:Y:S01]  /*6860*/  IMAD.U32 R103, RZ, RZ, UR4 ;  /* 0x00000004ff677e24 */ /* 0x000fe2000f8e00ff */
[----:B------:R-:W-:Y:S01]  /*6870*/  MOV R97, RZ ;  /* 0x000000ff00617202 */ /* 0x000fe20000000f00 */
[----:B------:R-:W3:Y:S01]  /*6880*/  LDC.64 R78, c[0x0][0xcb0] ;  /* 0x00032c00ff4e7b82 */ /* 0x000ee20000000a00 */
[----:B------:R-:W4:Y:S01]  /*6890*/  LDS R0, [UR47+0x1d0] ;  /* 0x0001d02fff007984 */ /* 0x000f220008000800 */
[----:B------:R-:W-:Y:S01]  /*68a0*/  IADD3 R95, PT, PT, -R95, RZ, RZ ;  /* 0x000000ff5f5f7210 */ /* 0x000fe20007ffe1ff */
[----:B------:R-:W-:Y:S01]  /*68b0*/  IMAD.SHL.U32 R99, R99, 0x10, RZ ;  /* 0x0000001063637824 */ /* 0x000fe200078e00ff */
[----:B------:R-:W-:Y:S01]  /*68c0*/  LEA R100, R100, UR4, 0x1 ;  /* 0x0000000464647c11 */ /* 0x000fe2000f8e08ff */
[----:B------:R-:W1:Y:S03]  /*68d0*/  LDCU UR56, c[0x0][0x370] ;  /* 0x00006e00ff3877ac */ /* 0x000e660008000800 */
[----:B------:R-:W1:Y:S01]  /*68e0*/  LDC.64 R76, c[0x0][0xca8] ;  /* 0x00032a00ff4c7b82 */ /* 0x000e620000000a00 */
[----:B------:R-:W-:Y:S01]  /*68f0*/  UMOV UR54, 0x1 ;  /* 0x0000000100367882 */ /* 0x000fe20000000000 */
[----:B------:R-:W-:Y:S01]  /*6900*/  UMOV UR46, URZ ;  /* 0x000000ff002e7c82 */ /* 0x000fe20008000000 */
[----:B------:R-:W1:Y:S01]  /*6910*/  LDCU UR41, c[0x0][0xf0c] ;  /* 0x0001e180ff2977ac */ /* 0x000e620008000800 */
[----:B------:R-:W1:Y:S01]  /*6920*/  LDCU UR39, c[0x0][0xf30] ;  /* 0x0001e600ff2777ac */ /* 0x000e620008000800 */
[----:B------:R-:W1:Y:S01]  /*6930*/  LDCU.64 UR58, c[0x0][0xc88] ;  /* 0x00019100ff3a77ac */ /* 0x000e620008000a00 */
[----:B------:R-:W1:Y:S01]  /*6940*/  LDCU.64 UR42, c[0x0][0xf28] ;  /* 0x0001e500ff2a77ac */ /* 0x000e620008000a00 */
[----:B------:R-:W1:Y:S01]  /*6950*/  LDCU.128 UR60, c[0x0][0xf10] ;  /* 0x0001e200ff3c77ac */ /* 0x000e620008000c00 */
[----:B------:R-:W1:Y:S01]  /*6960*/  LDCU UR55, c[0x0][0x374] ;  /* 0x00006e80ff3777ac */ /* 0x000e620008000800 */
[----:B------:R-:W-:Y:S01]  /*6970*/  UMOV UR53, URZ ;  /* 0x000000ff00357c82 */ /* 0x000fe20008000000 */
[----:B------:R-:W-:Y:S01]  /*6980*/  UMOV UR52, URZ ;  /* 0x000000ff00347c82 */ /* 0x000fe20008000000 */
[----:B--2-4-:R-:W-:-:S07]  /*6990*/  IMAD.IADD R37, R0, 0x1, R37 ;  /* 0x0000000100257824 */ /* 0x014fce00078e0225 */
.L_x_145:
[C---:B------:R-:W-:Y:S02]  /*69a0*/  LEA R0, R94.reuse, UR47, 0x3 ;  /* 0x0000002f5e007c11 */ /* 0x040fe4000f8e18ff */
[----:B------:R-:W-:Y:S02]  /*69b0*/  SHF.L.U32 R3, R97, 0x1f, RZ ;  /* 0x0000001f61037819 */ /* 0x000fe400000006ff */
[----:B------:R-:W-:Y:S02]  /*69c0*/  LEA R5, R94, UR47, 0x4 ;  /* 0x0000002f5e057c11 */ /* 0x000fe4000f8e20ff */
[----:B------:R-:W2:Y:S02]  /*69d0*/  SYNCS.PHASECHK.TRANS64.TRYWAIT P0, [R0+URZ+0x140], R3 ;  /* 0x00014003000075a7 */ /* 0x000ea400080011ff */
[----:B-12---:R-:W-:Y:S05]  /*69e0*/  @!P0 BRA `(.L_x_115) ;  /* 0x00000038002c8947 */ /* 0x006fea0003800000 */
.L_x_210:
[----:B------:R-:W-:Y:S01]  /*69f0*/  R2UR UR7, R102 ;  /* 0x00000000660772ca */ /* 0x000fe200000e0000 */
[----:B------:R-:W4:Y:S01]  /*6a00*/  LDS.128 R4, [R5+0x1b0] ;  /* 0x0001b00005047984 */ /* 0x000f220000000c00 */
[----:B--2---:R-:W-:Y:S01]  /*6a10*/  VIADD R0, R0, 0x150 ;  /* 0x0000015000007836 */ /* 0x004fe20000000000 */
[----:B------:R-:W-:Y:S04]  /*6a20*/  UISETP.GE.AND UP0, UPT, UR40, 0x1, UPT ;  /* 0x000000012800788c */ /* 0x000fe8000bf06270 */
[----:B------:R-:W-:Y:S01]  /*6a30*/  PRMT R0, RZ, 0x654, R0 ;  /* 0x00000654ff007816 */ /* 0x000fe20000000000 */
[----:B------:R-:W-:Y:S01]  /*6a40*/  @!PT LDS RZ, [RZ] ;  /* 0x00000000fffff984 */ /* 0x000fe20000000800 */
[----:B------:R-:W-:Y:S01]  /*6a50*/  @!PT LDS RZ, [RZ] ;  /* 0x00000000fffff984 */ /* 0x000fe20000000800 */
[----:B------:R-:W-:Y:S01]  /*6a60*/  @!PT LDS RZ, [RZ] ;  /* 0x00000000fffff984 */ /* 0x000fe20000000800 */
[----:B------:R-:W-:Y:S01]  /*6a70*/  @!PT LDS RZ, [RZ] ;  /* 0x00000000fffff984 */ /* 0x000fe20000000800 */
[----:B------:R2:W-:Y:S06]  /*6a80*/  MEMBAR.ALL.CTA ;  /* 0x0000000000007992 */ /* 0x0005ec0000008000 */
[----:B--2---:R-:W2:Y:S02]  /*6a90*/  FENCE.VIEW.ASYNC.S ;  /* 0x00000000000073c6 */ /* 0x004ea40000000000 */
[----:B--2---:R2:W-:Y:S01]  /*6aa0*/  SYNCS.ARRIVE.TRANS64.RED.A1T0 RZ, [R0+URZ], RZ ;  /* 0x000000ff00ff79a7 */ /* 0x0045e200081004ff */
[----:B----4-:R-:W-:Y:S11]  /*6ab0*/  LOP3.LUT P0, RZ, R6, 0x1, RZ, 0xc0, !PT ;  /* 0x0000000106ff7812 */ /* 0x010ff6000780c0ff */
[----:B------:R-:W-:Y:S02]  /*6ac0*/  @!UPT UIADD3 URZ, UPT, UPT, URZ, URZ, URZ ;  /* 0x000000fffffff290 */ /* 0x000fe4000fffe0ff */
[----:B------:R-:W-:Y:S01]  /*6ad0*/  VOTEU.ANY UP1, P0 ;  /* 0x0000000000ff7886 */ /* 0x000fe20000020100 */
[----:B------:R-:W-:Y:S01]  /*6ae0*/  PLOP3.LUT P0, PT, PT, PT, UP1, 0x80, 0x8 ;  /* 0x000000000008781c */ /* 0x000fe20003f0f018 */
[----:B------:R-:W-:Y:S06]  /*6af0*/  UP2UR UR4, UPR, URZ, 0x2 ;  /* 0x00000002ff047883 */ /* 0x000fec0008000000 */
[----:B------:R-:W-:Y:S06]  /*6b00*/  IMAD.U32 R108, RZ, RZ, UR4 ;  /* 0x00000004ff6c7e24 */ /* 0x000fec000f8e00ff */
[----:B------:R-:W-:Y:S02]  /*6b10*/  @P0 SHF.R.U32.HI R2, RZ, 0x10, R5 ;  /* 0x00000010ff020819 */ /* 0x000fe40000011605 */
[----:B------:R-:W-:Y:S02]  /*6b20*/  @P0 MOV R3, R4 ;  /* 0x0000000400030202 */ /* 0x000fe40000000f00 */
[----:B------:R-:W-:Y:S02]  /*6b30*/  @P0 R2UR UR4, R2 ;  /* 0x00000000020402ca */ /* 0x000fe400000e0000 */
[----:B------:R-:W-:Y:S02]  /*6b40*/  @P0 LOP3.LUT R4, R5, 0xffff, RZ, 0xc0, !PT ;  /* 0x0000ffff05040812 */ /* 0x000fe400078ec0ff */
[----:B------:R-:W-:Y:S02]  /*6b50*/  @P0 R2UR UR6, R3 ;  /* 0x00000000030602ca */ /* 0x000fe400000e0000 */
[----:B------:R-:W-:Y:S07]  /*6b60*/  @P0 R2UR UR5, R4 ;  /* 0x00000000040502ca */ /* 0x000fee00000e0000 */
[----:B------:R-:W-:Y:S02]  /*6b70*/  @UP1 UMOV UR7, UR4 ;  /* 0x0000000400071c82 */ /* 0x000fe40008000000 */
[----:B------:R-:W-:Y:S02]  /*6b80*/  IMAD.U32 R102, RZ, RZ, UR7 ;  /* 0x00000007ff667e24 */ /* 0x000fe4000f8e00ff */
[----:B------:R-:W-:Y:S02]  /*6b90*/  @UP1 UMOV UR38, UR6 ;  /* 0x0000000600261c82 */ /* 0x000fe40008000000 */
[----:B------:R-:W-:Y:S01]  /*6ba0*/  @UP1 UMOV UR37, UR5 ;  /* 0x0000000500251c82 */ /* 0x000fe20008000000 */
[----:B--2---:R-:W-:Y:S05]  /*6bb0*/  BRA.U !UP0, `(.L_x_116) ;  /* 0x0000000108cc7547 */ /* 0x004fea000b800000 */
[----:B------:R-:W2:Y:S01]  /*6bc0*/  LDCU UR12, c[0x0][0xf20] ;  /* 0x0001e400ff0c77ac */ /* 0x000ea20008000800 */
[----:B-1----:R-:W-:Y:S02]  /*6bd0*/  UIMAD.WIDE.U32 UR4, UR55, UR63, URZ ;  /* 0x0000003f370472a5 */ /* 0x002fe4000f8e00ff */
[----:B------:R-:W-:Y:S02]  /*6be0*/  UIMAD.WIDE.U32 UR6, UR56, UR60, URZ ;  /* 0x0000003c380672a5 */ /* 0x000fe4000f8e00ff */
[----:B------:R-:W-:Y:S02]  /*6bf0*/  UISETP.NE.AND UP0, UPT, UR62, 0x1, UPT ;  /* 0x000000013e00788c */ /* 0x000fe4000bf05270 */
[----:B------:R-:W-:Y:S02]  /*6c00*/  UIMAD.WIDE.U32 UR8, UR37, UR63, URZ ;  /* 0x0000003f250872a5 */ /* 0x000fe4000f8e00ff */
[----:B------:R-:W-:Y:S02]  /*6c10*/  UIMAD.WIDE.U32 UR10, UR38, UR60, URZ ;  /* 0x0000003c260a72a5 */ /* 0x000fe4000f8e00ff */
[----:B------:R-:W-:Y:S02]  /*6c20*/  UISETP.NE.AND UP1, UPT, UR41, 0x1, UPT ;  /* 0x000000012900788c */ /* 0x000fe4000bf25270 */
[----:B------:R-:W-:Y:S01]  /*6c30*/  UISETP.NE.AND UP2, UPT, UR40, 0x1, UPT ;  /* 0x000000012800788c */ /* 0x000fe2000bf45270 */
[----:B------:R-:W-:Y:S02]  /*6c40*/  UMOV UR4, UR5 ;  /* 0x0000000500047c82 */ /* 0x000fe40008000000 */
[----:B--2---:R-:W-:Y:S03]  /*6c50*/  USHF.R.U32.HI UR5, URZ, UR12, UR4 ;  /* 0x0000000cff057299 */ /* 0x004fe60008011604 */
[----:B------:R-:W-:Y:S02]  /*6c60*/  UMOV UR4, UR7 ;  /* 0x0000000700047c82 */ /* 0x000fe40008000000 */
[----:B------:R-:W-:Y:S02]  /*6c70*/  USHF.R.U32.HI UR7, URZ, UR61, UR4 ;  /* 0x0000003dff077299 */ /* 0x000fe40008011604 */
[----:B------:R-:W-:Y:S02]  /*6c80*/  USEL UR4, UR55, UR5, !UP0 ;  /* 0x0000000537047287 */ /* 0x000fe4000c000000 */
[----:B------:R-:W-:Y:S01]  /*6c90*/  USEL UR7, UR56, UR7, !UP1 ;  /* 0x0000000738077287 */ /* 0x000fe2000c800000 */
[----:B------:R-:W-:Y:S01]  /*6ca0*/  UMOV UR5, UR9 ;  /* 0x0000000900057c82 */ /* 0x000fe20008000000 */
[----:B------:R-:W-:Y:S02]  /*6cb0*/  UIMAD.WIDE.U32 UR8, UR4, UR42, URZ ;  /* 0x0000002a040872a5 */ /* 0x000fe4000f8e00ff */
[----:B------:R-:W-:Y:S03]  /*6cc0*/  USHF.R.U32.HI UR6, URZ, UR12, UR5 ;  /* 0x0000000cff067299 */ /* 0x000fe60008011605 */
[----:B------:R-:W-:Y:S01]  /*6cd0*/  UMOV UR5, UR11 ;  /* 0x0000000b00057c82 */ /* 0x000fe20008000000 */
[----:B------:R-:W-:Y:S02]  /*6ce0*/  UIMAD.WIDE.U32 UR10, UR7, UR42, URZ ;  /* 0x0000002a070a72a5 */ /* 0x000fe4000f8e00ff */
[----:B------:R-:W-:Y:S02]  /*6cf0*/  USHF.R.U32.HI UR12, URZ, UR61, UR5 ;  /* 0x0000003dff0c7299 */ /* 0x000fe40008011605 */
[----:B------:R-:W-:Y:S01]  /*6d00*/  USEL UR6, UR37, UR6, !UP0 ;  /* 0x0000000625067287 */ /* 0x000fe2000c000000 */
[----:B------:R-:W-:Y:S02]  /*6d10*/  UMOV UR5, UR9 ;  /* 0x0000000900057c82 */ /* 0x000fe40008000000 */
[----:B------:R-:W-:Y:S01]  /*6d20*/  UMOV UR10, UR11 ;  /* 0x0000000b000a7c82 */ /* 0x000fe20008000000 */
[----:B------:R-:W-:Y:S02]  /*6d30*/  @UP2 USHF.R.U32.HI UR4, URZ, UR43, UR5 ;  /* 0x0000002bff042299 */ /* 0x000fe40008011605 */
[----:B------:R-:W-:Y:S02]  /*6d40*/  @UP2 USHF.R.U32.HI UR7, URZ, UR43, UR10 ;  /* 0x0000002bff072299 */ /* 0x000fe4000801160a */
[----:B------:R-:W-:Y:S02]  /*6d50*/  UIMAD UR4, UR40, UR4, URZ ;  /* 0x00000004280472a4 */ /* 0x000fe4000f8e02ff */
[----:B------:R-:W-:Y:S02]  /*6d60*/  UIMAD.WIDE.U32 UR10, UR6, UR42, URZ ;  /* 0x0000002a060a72a5 */ /* 0x000fe4000f8e00ff */
[----:B------:R-:W-:Y:S02]  /*6d70*/  USEL UR5, UR38, UR12, !UP1 ;  /* 0x0000000c26057287 */ /* 0x000fe4000c800000 */
[----:B------:R-:W-:Y:S02]  /*6d80*/  UIMAD UR8, UR40, UR7, URZ ;  /* 0x00000007280872a4 */ /* 0x000fe4000f8e02ff */
[----:B------:R-:W-:Y:S03]  /*6d90*/  UISETP.GE.AND UP0, UPT, UR6, UR4, UPT ;  /* 0x000000040600728c */ /* 0x000fe6000bf06270 */
[----:B------:R-:W-:Y:S01]  /*6da0*/  UMOV UR4, UR11 ;  /* 0x0000000b00047c82 */ /* 0x000fe20008000000 */
[----:B------:R-:W-:Y:S02]  /*6db0*/  UISETP.GE.OR UP0, UPT, UR5, UR8, UP0 ;  /* 0x000000080500728c */ /* 0x000fe40008706670 */
[----:B------:R-:W-:Y:S02]  /*6dc0*/  USHF.R.U32.HI UR4, URZ, UR43, UR4 ;  /* 0x0000002bff047299 */ /* 0x000fe40008011604 */
[----:B------:R-:W-:Y:S02]  /*6dd0*/  UIMAD.WIDE.U32 UR8, UR5, UR42, URZ ;  /* 0x0000002a050872a5 */ /* 0x000fe4000f8e00ff */
[----:B------:R-:W-:Y:S02]  /*6de0*/  USEL UR11, UR6, UR4, !UP2 ;  /* 0x00000004060b7287 */ /* 0x000fe4000d000000 */
[----:B------:R-:W-:Y:S02]  /*6df0*/  UIADD3 UR8, UPT, UPT, -UR5, URZ, URZ ;  /* 0x000000ff05087290 */ /* 0x000fe4000fffe1ff */
[----:B------:R-:W-:Y:S01]  /*6e00*/  UIADD3 UR10, UPT, UPT, -UR11, URZ, URZ ;  /* 0x000000ff0b0a7290 */ /* 0x000fe2000fffe1ff */
[----:B------:R-:W-:Y:S01]  /*6e10*/  @!UP0 UMOV UR4, UR9 ;  /* 0x0000000900048c82 */ /* 0x000fe20008000000 */
[----:B------:R-:W-:Y:S02]  /*6e20*/  UIADD3 UR9, UPT, UPT, -UR6, URZ, URZ ;  /* 0x000000ff06097290 */ /* 0x000fe4000fffe1ff */
[----:B------:R-:W-:Y:S02]  /*6e30*/  @!UP0 USHF.R.U32.HI UR4, URZ, UR43, UR4 ;  /* 0x0000002bff048299 */ /* 0x000fe40008011604 */
[----:B------:R-:W-:Y:S02]  /*6e40*/  UIMAD UR10, UR40, UR10, UR6 ;  /* 0x0000000a280a72a4 */ /* 0x000fe4000f8e0206 */
[----:B------:R-:W-:Y:S04]  /*6e50*/  @!UP0 USEL UR4, UR5, UR4, !UP2 ;  /* 0x0000000405048287 */ /* 0x000fe8000d000000 */
[----:B------:R-:W-:Y:S02]  /*6e60*/  @!UP0 UIMAD UR10, UR7, UR10, UR4 ;  /* 0x0000000a070a82a4 */ /* 0x000fe4000f8e0204 */
[----:B------:R-:W-:Y:S02]  /*6e70*/  @!UP0 UIADD3 UR11, UPT, UPT, UR11, -UR4, URZ ;  /* 0x800000040b0b8290 */ /* 0x000fe4000fffe0ff */
[----:B------:R-:W-:Y:S02]  /*6e80*/  UIMAD UR7, UR41, UR8, UR38 ;  /* 0x00000008290772a4 */ /* 0x000fe4000f8e0226 */
[----:B------:R-:W-:Y:S02]  /*6e90*/  @!UP0 UIMAD UR6, UR11, UR40, UR5 ;  /* 0x000000280b0682a4 */ /* 0x000fe4000f8e0205 */
[----:B------:R-:W-:Y:S01]  /*6ea0*/  UIMAD UR4, UR62, UR9, UR37 ;  /* 0x000000093e0472a4 */ /* 0x000fe2000f8e0225 */
[----:B------:R-:W-:Y:S02]  /*6eb0*/  @!UP0 UMOV UR5, UR10 ;  /* 0x0000000a00058c82 */ /* 0x000fe40008000000 */
[----:B------:R-:W-:Y:S02]  /*6ec0*/  UIMAD UR38, UR5, UR41, UR7 ;  /* 0x00000029052672a4 */ /* 0x000fe4000f8e0207 */
[----:B------:R-:W-:Y:S11]  /*6ed0*/  UIMAD UR37, UR6, UR62, UR4 ;  /* 0x0000003e062572a4 */ /* 0x000ff6000f8e0204 */
[----:B------:R-:W-:Y:S01]  /*6ee0*/  @!UPT UIADD3 URZ, UPT, UPT, URZ, URZ, URZ ;  /* 0x000000fffffff290 */ /* 0x000fe2000fffe0ff */
.L_x_116:
[----:B-1----:R-:W-:Y:S01]  /*6ef0*/  UISETP.NE.AND UP0, UPT, UR39, 0x1, UPT ;  /* 0x000000012700788c */ /* 0x002fe2000bf05270 */
[----:B------:R-:W-:Y:S01]  /*6f00*/  R2UR UR11, R103 ;  /* 0x00000000670b72ca */ /* 0x000fe200000e0000 */
[----:B------:R-:W-:Y:S01]  /*6f10*/  USHF.L.U32 UR50, UR26, 0x7, URZ ;  /* 0x000000071a327899 */ /* 0x000fe200080006ff */
[----:B------:R-:W-:Y:S01]  /*6f20*/  IADD3 R94, PT, PT, R94, 0x1, RZ ;  /* 0x000000015e5e7810 */ /* 0x000fe20007ffe0ff */
[----:B------:R-:W-:Y:S07]  /*6f30*/  USHF.L.U32 UR49, UR25, 0x6, URZ ;  /* 0x0000000619317899 */ /* 0x000fee00080006ff */
[----:B------:R-:W1:Y:S01]  /*6f40*/  @!UP0 LDCU.128 UR12, c[0x0][0xf10] ;  /* 0x0001e200ff0c87ac */ /* 0x000e620008000c00 */
[----:B------:R-:W2:Y:S01]  /*6f50*/  @!UP0 LDCU UR5, c[0x0][0xf0c] ;  /* 0x0001e180ff0587ac */ /* 0x000ea20008000800 */
[----:B------:R-:W4:Y:S01]  /*6f60*/  @!UP0 LDCU UR10, c[0x0][0xf20] ;  /* 0x0001e400ff0a87ac */ /* 0x000f220008000800 */
[----:B-1----:R-:W-:Y:S02]  /*6f70*/  UIMAD.WIDE.U32 UR8, UR38, UR12, URZ ;  /* 0x0000000c260872a5 */ /* 0x002fe4000f8e00ff */
[----:B------:R-:W-:Y:S02]  /*6f80*/  UIMAD.WIDE.U32 UR6, UR37, UR15, URZ ;  /* 0x0000000f250672a5 */ /* 0x000fe4000f8e00ff */
[----:B------:R-:W-:Y:S03]  /*6f90*/  @!UP0 UISETP.NE.AND UP1, UPT, UR14, 0x1, UPT ;  /* 0x000000010e00888c */ /* 0x000fe6000bf25270 */
[----:B------:R-:W-:Y:S01]  /*6fa0*/  @!UP0 UMOV UR4, UR9 ;  /* 0x0000000900048c82 */ /* 0x000fe20008000000 */
[----:B--2---:R-:W-:Y:S02]  /*6fb0*/  @!UP0 UISETP.NE.AND UP2, UPT, UR5, 0x1, UPT ;  /* 0x000000010500888c */ /* 0x004fe4000bf45270 */
[----:B------:R-:W-:Y:S01]  /*6fc0*/  @!UP0 USHF.R.U32.HI UR4, URZ, UR13, UR4 ;  /* 0x0000000dff048299 */ /* 0x000fe20008011604 */
[----:B------:R-:W-:Y:S02]  /*6fd0*/  @!UP0 UMOV UR6, UR7 ;  /* 0x0000000700068c82 */ /* 0x000fe40008000000 */
[----:B----4-:R-:W-:Y:S02]  /*6fe0*/  @!UP0 USHF.R.U32.HI UR6, URZ, UR10, UR6 ;  /* 0x0000000aff068299 */ /* 0x010fe40008011606 */
[----:B------:R-:W-:Y:S02]  /*6ff0*/  @!UP0 USEL UR7, UR38, UR4, !UP2 ;  /* 0x0000000426078287 */ /* 0x000fe4000d000000 */
[----:B------:R-:W-:Y:S04]  /*7000*/  @!UP0 USEL UR6, UR37, UR6, !UP1 ;  /* 0x0000000625068287 */ /* 0x000fe8000c800000 */
[----:B------:R-:W-:Y:S02]  /*7010*/  @!UP0 UIADD3 UR4, UPT, UPT, -UR7, UR6, URZ ;  /* 0x0000000607048290 */ /* 0x000fe4000fffe1ff */
[----:B------:R-:W-:Y:S02]  /*7020*/  @!UP0 UIADD3 UR6, UPT, UPT, UR7, -UR6, URZ ;  /* 0x8000000607068290 */ /* 0x000fe4000fffe0ff */
[----:B------:R-:W-:Y:S02]  /*7030*/  @!UP0 UIMAD UR38, UR4, UR5, UR38 ;  /* 0x00000005042682a4 */ /* 0x000fe4000f8e0226 */
[----:B------:R-:W-:Y:S02]  /*7040*/  @!UP0 UIMAD UR37, UR6, UR14, UR37 ;  /* 0x0000000e062582a4 */ /* 0x000fe4000f8e0225 */
[----:B------:R-:W-:Y:S09]  /*7050*/  ULOP3.LUT UP0, URZ, UR11, 0x1b0, URZ, 0xc0, !UPT ;  /* 0x000001b00bff7892 */ /* 0x000ff2000f80c0ff */
[----:B------:R-:W-:Y:S05]  /*7060*/  BRA.U !UP0, `(.L_x_117) ;  /* 0x00000001087c7547 */ /* 0x000fea000b800000 */
[----:B------:R-:W1:Y:S01]  /*7070*/  LDCU.64 UR8, c[0x4][0x80] ;  /* 0x01001000ff0877ac */ /* 0x000e620008000a00 */
[----:B------:R-:W-:Y:S01]  /*7080*/  MOV R2, 0x0 ;  /* 0x0000000000027802 */ /* 0x000fe20000000f00 */
[----:B------:R-:W-:Y:S02]  /*7090*/  HFMA2 R12, -RZ, RZ, 0, 5.9604644775390625e-08 ;  /* 0x00000001ff0c7431 */ /* 0x000fe400000001ff */
[----:B------:R-:W-:Y:S01]  /*70a0*/  IMAD.MOV.U32 R8, RZ, RZ, 0x70 ;  /* 0x00000070ff087424 */ /* 0x000fe200078e00ff */
[----:B------:R2:W4:Y:S01]  /*70b0*/  LDC.64 R14, c[0x4][R2] ;  /* 0x01000000020e7b82 */ /* 0x0005220000000a00 */
[----:B------:R-:W3:Y:S01]  /*70c0*/  LDCU.64 UR6, c[0x4][0x88] ;  /* 0x01001100ff0677ac */ /* 0x000ee20008000a00 */
[----:B------:R-:W-:Y:S01]  /*70d0*/  IMAD.MOV.U32 R13, RZ, RZ, RZ ;  /* 0x000000ffff0d7224 */ /* 0x000fe200078e00ff */
[----:B------:R-:W2:Y:S01]  /*70e0*/  LDCU.64 UR4, c[0x4][0x8] ;  /* 0x01000100ff0477ac */ /* 0x000ea20008000a00 */
[----:B-1----:R-:W-:Y:S01]  /*70f0*/  MOV R5, UR9 ;  /* 0x0000000900057c02 */ /* 0x002fe20008000f00 */
[----:B------:R-:W-:Y:S01]  /*7100*/  IMAD.U32 R4, RZ, RZ, UR8 ;  /* 0x00000008ff047e24 */ /* 0x000fe2000f8e00ff */
[----:B---3--:R-:W-:Y:S01]  /*7110*/  MOV R7, UR7 ;  /* 0x0000000700077c02 */ /* 0x008fe20008000f00 */
[----:B------:R-:W-:Y:S01]  /*7120*/  IMAD.U32 R6, RZ, RZ, UR6 ;  /* 0x00000006ff067e24 */ /* 0x000fe2000f8e00ff */
[----:B--2---:R-:W-:Y:S01]  /*7130*/  MOV R11, UR5 ;  /* 0x00000005000b7c02 */ /* 0x004fe20008000f00 */
[----:B------:R-:W-:Y:S02]  /*7140*/  IMAD.U32 R10, RZ, RZ, UR4 ;  /* 0x00000004ff0a7e24 */ /* 0x000fe4000f8e00ff */
[----:B------:R-:W-:Y:S07]  /*7150*/  LEPC R20, `(.L_x_118) ;  /* 0x000000001014794e */ /* 0x000fee0000000000 */
[----:B----45:R-:W-:Y:S05]  /*7160*/  CALL.ABS.NOINC R14 ;  /* 0x000000000e007343 */ /* 0x030fea0003c00000 */
.L_x_118:
[----:B------:R-:W1:Y:S01]  /*7170*/  LDCU.64 UR8, c[0x4][0x80] ;  /* 0x01001000ff0877ac */ /* 0x000e620008000a00 */
[----:B------:R-:W2:Y:S01]  /*7180*/  LDC.64 R2, c[0x4][R2] ;  /* 0x0100000002027b82 */ /* 0x000ea20000000a00 */
[----:B------:R-:W-:Y:S02]  /*7190*/  HFMA2 R12, -RZ, RZ, 0, 5.9604644775390625e-08 ;  /* 0x00000001ff0c7431 */ /* 0x000fe400000001ff */
[----:B------:R-:W-:Y:S02]  /*71a0*/  IMAD.MOV.U32 R8, RZ, RZ, 0x70 ;  /* 0x00000070ff087424 */ /* 0x000fe400078e00ff */
[----:B------:R-:W-:Y:S01]  /*71b0*/  IMAD.MOV.U32 R13, RZ, RZ, RZ ;  /* 0x000000ffff0d7224 */ /* 0x000fe200078e00ff */
[----:B------:R-:W3:Y:S01]  /*71c0*/  LDCU.64 UR6, c[0x4][0x88] ;  /* 0x01001100ff0677ac */ /* 0x000ee20008000a00 */
[----:B------:R-:W4:Y:S01]  /*71d0*/  LDCU.64 UR4, c[0x4][0x8] ;  /* 0x01000100ff0477ac */ /* 0x000f220008000a00 */
[----:B-1----:R-:W-:Y:S02]  /*71e0*/  MOV R4, UR8 ;  /* 0x0000000800047c02 */ /* 0x002fe40008000f00 */
[----:B------:R-:W-:Y:S02]  /*71f0*/  MOV R5, UR9 ;  /* 0x0000000900057c02 */ /* 0x000fe40008000f00 */
[----:B---3--:R-:W-:Y:S01]  /*7200*/  MOV R7, UR7 ;  /* 0x0000000700077c02 */ /* 0x008fe20008000f00 */
[----:B------:R-:W-:Y:S01]  /*7210*/  IMAD.U32 R6, RZ, RZ, UR6 ;  /* 0x00000006ff067e24 */ /* 0x000fe2000f8e00ff */
[----:B----4-:R-:W-:Y:S01]  /*7220*/  MOV R11, UR5 ;  /* 0x00000005000b7c02 */ /* 0x010fe20008000f00 */
[----:B------:R-:W-:Y:S02]  /*7230*/  IMAD.U32 R10, RZ, RZ, UR4 ;  /* 0x00000004ff0a7e24 */ /* 0x000fe4000f8e00ff */
[----:B------:R-:W-:Y:S07]  /*7240*/  LEPC R20, `(.L_x_117) ;  /* 0x000000001014794e */ /* 0x000fee0000000000 */
[----:B--2---:R-:W-:Y:S05]  /*7250*/  CALL.ABS.NOINC R2 ;  /* 0x0000000002007343 */ /* 0x004fea0003c00000 */
.L_x_117:
[----:B------:R-:W-:Y:S02]  /*7260*/  ISETP.NE.U32.AND P0, PT, RZ, UR58, PT ;  /* 0x0000003aff007c0c */ /* 0x000fe4000bf05070 */
[C---:B------:R-:W-:Y:S02]  /*7270*/  ISETP.NE.U32.AND P1, PT, R82.reuse, RZ, PT ;  /* 0x000000ff5200720c */ /* 0x040fe40003f25070 */
[----:B------:R-:W-:Y:S02]  /*7280*/  ISETP.NE.U32.AND P4, PT, R82, RZ, PT ;  /* 0x000000ff5200720c */ /* 0x000fe40003f85070 */
[----:B------:R-:W-:Y:S02]  /*7290*/  ISETP.NE.AND.EX P0, PT, RZ, UR59, PT, P0 ;  /* 0x0000003bff007c0c */ /* 0x000fe4000bf05300 */
[C---:B------:R-:W-:Y:S02]  /*72a0*/  ISETP.NE.AND.EX P1, PT, R83.reuse, RZ, PT, P1 ;  /* 0x000000ff5300720c */ /* 0x040fe40003f25310 */
[----:B------:R-:W-:Y:S02]  /*72b0*/  ISETP.NE.AND.EX P4, PT, R83, RZ, P0, P4 ;  /* 0x000000ff5300720c */ /* 0x000fe40000785340 */
[----:B---3--:R-:W-:Y:S02]  /*72c0*/  ISETP.NE.U32.AND P5, PT, R78, RZ, PT ;  /* 0x000000ff4e00720c */ /* 0x008fe40003fa5070 */
[----:B------:R-:W-:Y:S02]  /*72d0*/  ISETP.NE.U32.AND P3, PT, RZ, UR58, PT ;  /* 0x0000003aff007c0c */ /* 0x000fe4000bf65070 */
[----:B------:R-:W-:Y:S02]  /*72e0*/  PLOP3.LUT P2, PT, PT, PT, PT, 0x8, 0x80 ;  /* 0x000000000080781c */ /* 0x000fe40003f4e170 */
[----:B------:R-:W-:Y:S02]  /*72f0*/  ISETP.NE.AND.EX P5, PT, R79, RZ, PT, P5 ;  /* 0x000000ff4f00720c */ /* 0x000fe40003fa5350 */
[----:B------:R-:W-:Y:S03]  /*7300*/  ISETP.NE.AND.EX P3, PT, RZ, UR59, PT, P3 ;  /* 0x0000003bff007c0c */ /* 0x000fe6000bf65330 */
[----:B------:R-:W-:Y:S01]  /*7310*/  @!P4 PLOP3.LUT P2, PT, P1, PT, PT, 0x80, 0x8 ;  /* 0x000000000008c81c */ /* 0x000fe20000f4f070 */
[----:B------:R-:W-:Y:S01]  /*7320*/  @!UPT UIADD3 URZ, UPT, UPT, URZ, URZ, URZ ;  /* 0x000000fffffff290 */ /* 0x000fe2000fffe0ff */
[----:B------:R-:W-:Y:S11]  /*7330*/  @!P1 BRA `(.L_x_119) ;  /* 0x0000000000309947 */ /* 0x000ff60003800000 */
[----:B------:R-:W-:Y:S01]  /*7340*/  ISETP.NE.U32.AND P0, PT, R80, RZ, PT ;  /* 0x000000ff5000720c */ /* 0x000fe20003f05070 */
[----:B------:R-:W1:Y:S01]  /*7350*/  LDCU.64 UR4, c[0x0][0x358] ;  /* 0x00006b00ff0477ac */ /* 0x000e620008000a00 */
[----:B------:R-:W-:Y:S02]  /*7360*/  IMAD.MOV.U32 R88, RZ, RZ, 0x1 ;  /* 0x00000001ff587424 */ /* 0x000fe400078e00ff */
[----:B------:R-:W-:Y:S11]  /*7370*/  ISETP.NE.AND.EX P0, PT, R81, RZ, PT, P0 ;  /* 0x000000ff5100720c */ /* 0x000ff60003f05300 */
[----:B------:R-:W-:Y:S02]  /*7380*/  @!UPT UIADD3 URZ, UPT, UPT, URZ, URZ, URZ ;  /* 0x000000fffffff290 */ /* 0x000fe4000fffe0ff */
[----:B------:R-:W2:Y:S01]  /*7390*/  @P0 LDC.64 R2, c[0x0][0xc88] ;  /* 0x00032200ff020b82 */ /* 0x000ea20000000a00 */
[----:B------:R-:W-:Y:S04]  /*73a0*/  @P0 IMAD R0, R82, UR36, RZ ;  /* 0x0000002452000c24 */ /* 0x000fe8000f8e02ff */
[----:B--2---:R-:W-:Y:S04]  /*73b0*/  @P0 IMAD.WIDE R2, R0, 0x4, R2 ;  /* 0x0000000400020825 */ /* 0x004fe800078e0202 */
[----:B------:R-:W-:Y:S01]  /*73c0*/  HFMA2 R0, -RZ, RZ, 0, 5.9604644775390625e-08 ;  /* 0x00000001ff007431 */ /* 0x000fe200000001ff */
[----:B-1---5:R1:W5:Y:S04]  /*73d0*/  @P0 LDG.E R41, desc[UR4][R2.64] ;  /* 0x0000000402290981 */ /* 0x022368000c1e1900 */
[----:B------:R-:W-:Y:S01]  /*73e0*/  @!P0 PRMT R88, R0, 0x7610, R88 ;  /* 0x0000761000588816 */ /* 0x000fe20000000058 */
[----:B-1----:R-:W2:Y:S06]  /*73f0*/  @!P0 LDC R41, c[0x0][0xc80] ;  /* 0x00032000ff298b82 */ /* 0x002eac0000000800 */
.L_x_119:
[----:B------:R-:W-:Y:S05]  /*7400*/  @!P5 BRA `(.L_x_120) ;  /* 0x000000000024d947 */ /* 0x000fea0003800000 */
[----:B------:R-:W-:Y:S01]  /*7410*/  ISETP.NE.U32.AND P0, PT, R76, RZ, PT ;  /* 0x000000ff4c00720c */ /* 0x000fe20003f05070 */
[----:B------:R-:W1:Y:S03]  /*7420*/  LDCU.64 UR4, c[0x0][0x358] ;  /* 0x00006b00ff0477ac */ /* 0x000e660008000a00 */
[----:B------:R-:W-:Y:S11]  /*7430*/  ISETP.NE.AND.EX P0, PT, R77, RZ, PT, P0 ;  /* 0x000000ff4d00720c */ /* 0x000ff60003f05300 */
[----:B------:R-:W-:Y:S02]  /*7440*/  @!UPT UIADD3 URZ, UPT, UPT, URZ, URZ, URZ ;  /* 0x000000fffffff290 */ /* 0x000fe4000fffe0ff */
[----:B------:R-:W3:Y:S01]  /*7450*/  @P0 LDC.64 R2, c[0x0][0xca8] ;  /* 0x00032a00ff020b82 */ /* 0x000ee20000000a00 */
[----:B------:R-:W-:Y:S04]  /*7460*/  @P0 IMAD R0, R78, UR36, RZ ;  /* 0x000000244e000c24 */ /* 0x000fe8000f8e02ff */
[----:B---3--:R-:W-:Y:S05]  /*7470*/  @P0 IMAD.WIDE R2, R0, 0x4, R2 ;  /* 0x0000000400020825 */ /* 0x008fea00078e0202 */
[----:B-1---5:R1:W5:Y:S02]  /*7480*/  @P0 LDG.E R38, desc[UR4][R2.64] ;  /* 0x0000000402260981 */ /* 0x022364000c1e1900 */
[----:B-1----:R-:W3:Y:S02]  /*7490*/  @!P0 LDC R38, c[0x0][0xca0] ;  /* 0x00032800ff268b82 */ /* 0x002ee40000000800 */
.L_x_120:
[----:B--2--5:R-:W-:Y:S01]  /*74a0*/  FSETP.NEU.AND P0, PT, R41, RZ, PT ;  /* 0x000000ff2900720b */ /* 0x024fe20003f0d000 */
[----:B------:R-:W-:Y:S01]  /*74b0*/  ULOP3.LUT UR4, UR54, 0x1, URZ, 0x3c, !UPT ;  /* 0x0000000136047892 */ /* 0x000fe2000f8e3cff */
[----:B------:R-:W-:Y:S01]  /*74c0*/  SEL R5, RZ, 0xffffffff, P3 ;  /* 0xffffffffff057807 */ /* 0x000fe20001800000 */
[----:B------:R-:W-:Y:S01]  /*74d0*/  IMAD.U32 R111, RZ, RZ, UR46 ;  /* 0x0000002eff6f7e24 */ /* 0x000fe2000f8e00ff */
[----:B------:R-:W-:Y:S01]  /*74e0*/  @!P4 LOP3.LUT P3, RZ, R88, 0xff, RZ, 0xc0, !PT ;  /* 0x000000ff58ffc812 */ /* 0x000fe2000786c0ff */
[----:B------:R-:W-:Y:S01]  /*74f0*/  IMAD.SHL.U32 R85, R96, 0x10, RZ ;  /* 0x0000001060557824 */ /* 0x000fe200078e00ff */
[----:B------:R-:W-:Y:S01]  /*7500*/  @!P4 SEL R2, RZ, 0xffffffff, P0 ;  /* 0xffffffffff02c807 */ /* 0x000fe20000000000 */
[----:B------:R-:W-:Y:S01]  /*7510*/  IMAD.U32 R112, RZ, RZ, UR4 ;  /* 0x00000004ff707e24 */ /* 0x000fe2000f8e00ff */
[----:B------:R-:W-:Y:S01]  /*7520*/  LEA R92, R36, UR47, 0x3 ;  /* 0x0000002f245c7c11 */ /* 0x000fe2000f8e18ff */
[----:B------:R-:W-:Y:S01]  /*7530*/  IMAD.SHL.U32 R111, R111, 0x2000, RZ ;  /* 0x000020006f6f7824 */ /* 0x000fe200078e00ff */
[----:B------:R-:W-:Y:S01]  /*7540*/  @P2 SEL R2, R5, R2, !P3 ;  /* 0x0000000205022207 */ /* 0x000fe20005800000 */
[----:B------:R-:W-:Y:S01]  /*7550*/  IMAD.SHL.U32 R84, R95, 0x10, RZ ;  /* 0x000000105f547824 */ /* 0x000fe200078e00ff */
[----:B------:R-:W-:Y:S01]  /*7560*/  SHF.L.U32 R3, R98, 0x1f, RZ ;  /* 0x0000001f62037819 */ /* 0x000fe200000006ff */
[----:B------:R-:W-:Y:S01]  /*7570*/  IMAD.IADD R87, R100, 0x1, R111 ;  /* 0x0000000164577824 */ /* 0x000fe200078e026f */
[----:B------:R-:W-:Y:S01]  /*7580*/  @!P4 LOP3.LUT R2, R2, 0x1, RZ, 0xc0, !PT ;  /* 0x000000010202c812 */ /* 0x000fe200078ec0ff */
[----:B------:R-:W-:Y:S01]  /*7590*/  BSSY B1, `(.L_x_121) ;  /* 0x0000038000017945 */ /* 0x000fe20003800000 */
[----:B------:R-:W-:Y:S01]  /*75a0*/  IMAD.MOV.U32 R110, RZ, RZ, 0x1 ;  /* 0x00000001ff6e7424 */ /* 0x000fe200078e00ff */
[----:B------:R-:W-:Y:S02]  /*75b0*/  CS2R R74, SRZ ;  /* 0x00000000004a7805 */ /* 0x000fe4000001ff00 */
[----:B------:R-:W-:Y:S01]  /*75c0*/  ISETP.NE.U32.OR P5, PT, R2, 0x1, P4 ;  /* 0x000000010200780c */ /* 0x000fe200027a5470 */
[----:B------:R-:W-:Y:S01]  /*75d0*/  IMAD.U32 R2, RZ, RZ, UR46 ;  /* 0x0000002eff027e24 */ /* 0x000fe2000f8e00ff */
[----:B------:R-:W-:Y:S01]  /*75e0*/  LOP3.LUT P4, R93, R88, 0xff, RZ, 0xc0, !PT ;  /* 0x000000ff585d7812 */ /* 0x000fe2000788c0ff */
[----:B------:R-:W-:Y:S01]  /*75f0*/  IMAD.IADD R86, R87, 0x1, R85 ;  /* 0x0000000157567824 */ /* 0x000fe200078e0255 */
[----:B------:R-:W-:Y:S01]  /*7600*/  P2R R109, PR, RZ, 0x20 ;  /* 0x00000020ff6d7803 */ /* 0x000fe20000000000 */
[----:B------:R-:W-:Y:S01]  /*7610*/  IMAD R39, R36, 0x40, R37 ;  /* 0x0000004024277824 */ /* 0x000fe200078e0225 */
[----:B------:R-:W-:Y:S01]  /*7620*/  LEA R0, R2, UR47, 0x3 ;  /* 0x0000002f02007c11 */ /* 0x000fe2000f8e18ff */
[----:B------:R-:W-:Y:S01]  /*7630*/  IMAD.U32 R113, RZ, RZ, UR46 ;  /* 0x0000002eff717e24 */ /* 0x000fe2000f8e00ff */
[----:B------:R-:W-:Y:S02]  /*7640*/  SEL R2, RZ, 0xffffffff, P0 ;  /* 0xffffffffff027807 */ /* 0x000fe40000000000 */
[----:B------:R-:W-:Y:S02]  /*7650*/  CS2R R72, SRZ ;  /* 0x0000000000487805 */ /* 0x000fe4000001ff00 */
[----:B------:R-:W-:Y:S02]  /*7660*/  CS2R R66, SRZ ;  /* 0x0000000000427805 */ /* 0x000fe4000001ff00 */
[----:B------:R-:W-:Y:S02]  /*7670*/  CS2R R64, SRZ ;  /* 0x0000000000407805 */ /* 0x000fe4000001ff00 */
[----:B------:R-:W-:Y:S02]  /*7680*/  @P1 SEL R2, R5, R2, !P4 ;  /* 0x0000000205021207 */ /* 0x000fe40006000000 */
[----:B------:R-:W-:Y:S02]  /*7690*/  CS2R R58, SRZ ;  /* 0x00000000003a7805 */ /* 0x000fe4000001ff00 */
[----:B------:R-:W-:Y:S02]  /*76a0*/  @P5 SHF.L.U32 R7, R112, 0x1f, RZ ;  /* 0x0000001f70075819 */ /* 0x000fe400000006ff */
[----:B------:R-:W-:Y:S02]  /*76b0*/  CS2R R56, SRZ ;  /* 0x0000000000387805 */ /* 0x000fe4000001ff00 */
[----:B------:R-:W-:Y:S02]  /*76c0*/  LOP3.LUT R2, R2, 0x1, RZ, 0xc0, !PT ;  /* 0x0000000102027812 */ /* 0x000fe400078ec0ff */
[----:B------:R-:W-:Y:S01]  /*76d0*/  CS2R R50, SRZ ;  /* 0x0000000000327805 */ /* 0x000fe2000001ff00 */
[----:B------:R-:W1:Y:S01]  /*76e0*/  @P5 SYNCS.PHASECHK.TRANS64.TRYWAIT P3, [R0+URZ+0x100], R7 ;  /* 0x00010007000055a7 */ /* 0x000e6200080611ff */
[----:B------:R-:W-:Y:S02]  /*76f0*/  CS2R R48, SRZ ;  /* 0x0000000000307805 */ /* 0x000fe4000001ff00 */
[----:B------:R-:W-:Y:S01]  /*7700*/  ISETP.NE.U32.AND P0, PT, R2, 0x1, PT ;  /* 0x000000010200780c */ /* 0x000fe20003f05070 */
[----:B------:R-:W-:Y:S02]  /*7710*/  IMAD.IADD R47, R87, 0x1, R84 ;  /* 0x00000001572f7824 */ /* 0x000fe400078e0254 */
[----:B------:R-:W-:Y:S01]  /*7720*/  IMAD.IADD R46, R99, 0x1, R86 ;  /* 0x00000001632e7824 */ /* 0x000fe200078e0256 */
[----:B------:R-:W-:Y:S01]  /*7730*/  P2R R114, PR, RZ, 0x1 ;  /* 0x00000001ff727803 */ /* 0x000fe20000000000 */
[----:B------:R2:W4:Y:S01]  /*7740*/  SYNCS.PHASECHK.TRANS64.TRYWAIT P2, [R92+URZ+0x160], R3 ;  /* 0x000160035c0075a7 */ /* 0x00052200080411ff */
[----:B-1----:R-:W-:Y:S01]  /*7750*/  @P5 SEL R110, RZ, 0x1, !P3 ;  /* 0x00000001ff6e5807 */ /* 0x002fe20005800000 */
[----:B--2---:R-:W-:Y:S06]  /*7760*/  @!P5 BRA `(.L_x_122) ;  /* 0x000000000068d947 */ /* 0x004fec0003800000 */
[----:B------:R-:W-:Y:S01]  /*7770*/  ISETP.NE.AND P0, PT, R110, RZ, PT ;  /* 0x000000ff6e00720c */ /* 0x000fe20003f05270 */
[----:B------:R-:W-:Y:S01]  /*7780*/  BSSY B0, `(.L_x_123) ;  /* 0x000000d000007945 */ /* 0x000fe20003800000 */
[----:B------:R-:W-:Y:S02]  /*7790*/  CS2R R50, SRZ ;  /* 0x0000000000327805 */ /* 0x000fe4000001ff00 */
[----:B------:R-:W-:Y:S02]  /*77a0*/  CS2R R48, SRZ ;  /* 0x0000000000307805 */ /* 0x000fe4000001ff00 */
[----:B------:R-:W-:Y:S02]  /*77b0*/  CS2R R58, SRZ ;  /* 0x00000000003a7805 */ /* 0x000fe4000001ff00 */
[----:B------:R-:W-:Y:S02]  /*77c0*/  CS2R R56, SRZ ;  /* 0x0000000000387805 */ /* 0x000fe4000001ff00 */
[----:B------:R-:W-:Y:S02]  /*77d0*/  CS2R R66, SRZ ;  /* 0x0000000000427805 */ /* 0x000fe4000001ff00 */
[----:B------:R-:W-:Y:S02]  /*77e0*/  CS2R R64, SRZ ;  /* 0x0000000000407805 */ /* 0x000fe4000001ff00 */
[----:B------:R-:W-:Y:S02]  /*77f0*/  CS2R R74, SRZ ;  /* 0x00000000004a7805 */ /* 0x000fe4000001ff00 */
[----:B------:R-:W-:Y:S01]  /*7800*/  CS2R R72, SRZ ;  /* 0x0000000000487805 */ /* 0x000fe2000001ff00 */
[----:B------:R-:W-:Y:S06]  /*7810*/  @P0 BRA `(.L_x_124) ;  /* 0x00000000000c0947 */ /* 0x000fec0003800000 */
[----:B------:R-:W-:Y:S04]  /*7820*/  SHF.L.U32 R5, R112, 0x1f, RZ ;  /* 0x0000001f70057819 */ /* 0x000fe800000006ff */
[----:B------:R-:W1:Y:S02]  /*7830*/  SYNCS.PHASECHK.TRANS64.TRYWAIT P0, [R0+URZ+0x100], R5 ;  /* 0x00010005000075a7 */ /* 0x000e6400080011ff */
[----:B-1----:R-:W-:Y:S05]  /*7840*/  @!P0 BRA `(.L_x_125) ;  /* 0x0000002800a88947 */ /* 0x002fea0003800000 */
.L_x_124:
[----:B------:R-:W-:Y:S05]  /*7850*/  BSYNC B0 ;  /* 0x0000000000007941 */ /* 0x000fea0003800000 */
.L_x_123:
[----:B------:R-:W-:Y:S01]  /*7860*/  ISETP.NE.AND P0, PT, R114, RZ, PT ;  /* 0x000000ff7200720c */ /* 0x000fe20003f05270 */
[----:B------:R-:W-:Y:S04]  /*7870*/  UIADD3 UR4, UPT, UPT, UR46, 0x1, URZ ;  /* 0x000000012e047890 */ /* 0x000fe8000fffe0ff */
[----:B------:R-:W-:Y:S04]  /*7880*/  UISETP.NE.AND UP0, UPT, UR4, 0x3, UPT ;  /* 0x000000030400788c */ /* 0x000fe8000bf05270 */
[----:B------:R-:W-:Y:S02]  /*7890*/  USEL UR5, URZ, 0x1, UP0 ;  /* 0x00000001ff057887 */ /* 0x000fe40008000000 */
[----:B------:R-:W-:Y:S02]  /*78a0*/  USEL UR4, UR4, URZ, UP0 ;  /* 0x000000ff04047287 */ /* 0x000fe40008000000 */
[----:B------:R2:W1:Y:S02]  /*78b0*/  @P0 LDS.128 R48, [R87] ;  /* 0x0000000057300984 */ /* 0x0004640000000c00 */
[----:B------:R-:W-:Y:S02]  /*78c0*/  LOP3.LUT R112, R112, UR5, RZ, 0x3c, !PT ;  /* 0x0000000570707c12 */ /* 0x000fe4000f8e3cff */
[----:B------:R2:W1:Y:S01]  /*78d0*/  @P0 LDS.128 R56, [R86+0x10] ;  /* 0x0000100056380984 */ /* 0x0004620000000c00 */
[----:B------:R-:W-:Y:S03]  /*78e0*/  IMAD.U32 R113, RZ, RZ, UR4 ;  /* 0x00000004ff717e24 */ /* 0x000fe6000f8e00ff */
[----:B------:R2:W1:Y:S04]  /*78f0*/  @P0 LDS.128 R64, [R47+0x20] ;  /* 0x000020002f400984 */ /* 0x0004680000000c00 */
[----:B------:R2:W1:Y:S02]  /*7900*/  @P0 LDS.128 R72, [R46+0x10] ;  /* 0x000010002e480984 */ /* 0x0004640000000c00 */
.L_x_122:
[----:B------:R-:W-:Y:S05]  /*7910*/  BSYNC B1 ;  /* 0x0000000000017941 */ /* 0x000fea0003800000 */
.L_x_121:
[----:B-1----:R-:W-:Y:S04]  /*7920*/  SHF.R.U32.HI R0, RZ, 0x15, R39 ;  /* 0x00000015ff007819 */ /* 0x002fe80000011627 */
[----:B------:R-:W-:Y:S01]  /*7930*/  LOP3.LUT P0, RZ, R0, 0x3, R89, 0x48, !PT ;  /* 0x0000000300ff7812 */ /* 0x000fe20007804859 */
[----:B------:R-:W-:Y:S01]  /*7940*/  @!UPT UIADD3 URZ, UPT, UPT, URZ, URZ, URZ ;  /* 0x000000fffffff290 */ /* 0x000fe2000fffe0ff */
[----:B----4-:R-:W-:Y:S11]  /*7950*/  @P2 BRA `(.L_x_126) ;  /* 0x0000000000082947 */ /* 0x010ff60003800000 */
[----:B------:R-:W1:Y:S02]  /*7960*/  SYNCS.PHASECHK.TRANS64.TRYWAIT P1, [R92+URZ+0x160], R3 ;  /* 0x000160035c0075a7 */ /* 0x000e6400080211ff */
[----:B-1----:R-:W-:Y:S05]  /*7970*/  @!P1 BRA `(.L_x_127) ;  /* 0x0000002800709947 */ /* 0x002fea0003800000 */
.L_x_126:
[----:B------:R-:W-:Y:S05]  /*7980*/  @!P0 BRA `(.L_x_128) ;  /* 0x0000000000408947 */ /* 0x000fea0003800000 */
[----:B------:R-:W4:Y:S01]  /*7990*/  LDCU.64 UR8, c[0x4][0x70] ;  /* 0x01000e00ff0877ac */ /* 0x000f220008000a00 */
[----:B-1----:R-:W-:Y:S01]  /*79a0*/  MOV R3, 0x0 ;  /* 0x0000000000037802 */ /* 0x002fe20000000f00 */
[----:B------:R-:W-:Y:S02]  /*79b0*/  HFMA2 R12, -RZ, RZ, 0, 5.9604644775390625e-08 ;  /* 0x00000001ff0c7431 */ /* 0x000fe400000001ff */
[----:B------:R-:W-:Y:S02]  /*79c0*/  IMAD.MOV.U32 R8, RZ, RZ, 0x192 ;  /* 0x00000192ff087424 */ /* 0x000fe400078e00ff */
[----:B------:R-:W-:Y:S01]  /*79d0*/  IMAD.MOV.U32 R13, RZ, RZ, RZ ;  /* 0x000000ffff0d7224 */ /* 0x000fe200078e00ff */
[----:B------:R-:W1:Y:S01]  /*79e0*/  LDCU.64 UR6, c[0x4][0x78] ;  /* 0x01000f00ff0677ac */ /* 0x000e620008000a00 */
[----:B------:R-:W2:Y:S01]  /*79f0*/  LDC.64 R2, c[0x4][R3] ;  /* 0x0100000003027b82 */ /* 0x000ea20000000a00 */
[----:B------:R-:W5:Y:S01]  /*7a00*/  LDCU.64 UR4, c[0x4][0x10] ;  /* 0x01000200ff0477ac */ /* 0x000f620008000a00 */
[----:B----4-:R-:W-:Y:S01]  /*7a10*/  MOV R5, UR9 ;  /* 0x0000000900057c02 */ /* 0x010fe20008000f00 */
[----:B------:R-:W-:Y:S01]  /*7a20*/  IMAD.U32 R4, RZ, RZ, UR8 ;  /* 0x00000008ff047e24 */ /* 0x000fe2000f8e00ff */
[----:B-1----:R-:W-:Y:S01]  /*7a30*/  MOV R7, UR7 ;  /* 0x0000000700077c02 */ /* 0x002fe20008000f00 */
[----:B------:R-:W-:Y:S01]  /*7a40*/  IMAD.U32 R6, RZ, RZ, UR6 ;  /* 0x00000006ff067e24 */ /* 0x000fe2000f8e00ff */
[----:B-----5:R-:W-:Y:S01]  /*7a50*/  MOV R11, UR5 ;  /* 0x00000005000b7c02 */ /* 0x020fe20008000f00 */
[----:B------:R-:W-:Y:S02]  /*7a60*/  IMAD.U32 R10, RZ, RZ, UR4 ;  /* 0x00000004ff0a7e24 */ /* 0x000fe4000f8e00ff */
[----:B------:R-:W-:Y:S07]  /*7a70*/  LEPC R20, `(.L_x_128) ;  /* 0x000000001014794e */ /* 0x000fee0000000000 */
[----:B--23--:R-:W-:Y:S05]  /*7a80*/  CALL.ABS.NOINC R2 ;  /* 0x0000000002007343 */ /* 0x00cfea0003c00000 */
.L_x_128:
[C---:B------:R-:W-:Y:S01]  /*7a90*/  SHF.L.U32 R40, R48.reuse, 0x10, RZ ;  /* 0x0000001030287819 */ /* 0x040fe200000006ff */
[----:B------:R-:W-:Y:S05]  /*7aa0*/  WARPSYNC.ALL ;  /* 0x0000000000007948 */ /* 0x000fea0003800000 */
[----:B------:R-:W-:Y:S01]  /*7ab0*/  R2UR UR4, R39 ;  /* 0x00000000270472ca */ /* 0x000fe200000e0000 */
[----:B------:R-:W-:Y:S01]  /*7ac0*/  BSSY.RECONVERGENT B0, `(.L_x_129) ;  /* 0x0000087000007945 */ /* 0x000fe20003800200 */
[----:B------:R-:W-:Y:S02]  /*7ad0*/  LOP3.LUT R43, R48, 0xffff0000, RZ, 0xc0, !PT ;  /* 0xffff0000302b7812 */ /* 0x000fe400078ec0ff */
[----:B------:R-:W-:Y:S02]  /*7ae0*/  SHF.L.U32 R42, R49, 0x10, RZ ;  /* 0x00000010312a7819 */ /* 0x000fe400000006ff */
[----:B------:R-:W-:Y:S02]  /*7af0*/  SHF.L.U32 R45, R51, 0x10, RZ ;  /* 0x00000010332d7819 */ /* 0x000fe400000006ff */
[----:B------:R-:W-:Y:S02]  /*7b00*/  LOP3.LUT R44, R75, 0xffff0000, RZ, 0xc0, !PT ;  /* 0xffff00004b2c7812 */ /* 0x000fe400078ec0ff */
[----:B------:R-:W-:Y:S03]  /*7b10*/  ISETP.NE.AND P0, PT, R101, RZ, PT ;  /* 0x000000ff6500720c */ /* 0x000fe60003f05270 */
[----:B------:R-:W3:Y:S02]  /*7b20*/  LDTM.x32 R4, tmem[UR4] ;  /* 0x00000004000479ee */ /* 0x000ee400082c0000 */
[C---:B---3--:R-:W-:Y:S01]  /*7b30*/  FMUL R0, R38.reuse, R4 ;  /* 0x0000000426007220 */ /* 0x048fe20000400000 */
[C---:B------:R-:W-:Y:S01]  /*7b40*/  FMUL R2, R38.reuse, R5 ;  /* 0x0000000526027220 */ /* 0x040fe20000400000 */
[C---:B-1----:R-:W-:Y:S01]  /*7b50*/  FMUL R3, R38.reuse, R6 ;  /* 0x0000000626037220 */ /* 0x042fe20000400000 */
[----:B------:R-:W-:Y:S01]  /*7b60*/  FMUL R7, R38, R7 ;  /* 0x0000000726077220 */ /* 0x000fe20000400000 */
[----:B------:R-:W-:Y:S01]  /*7b70*/  FFMA R0, R41, R40, R0 ;  /* 0x0000002829007223 */ /* 0x000fe20000000000 */
[----:B------:R-:W-:Y:S01]  /*7b80*/  LOP3.LUT R40, R49, 0xffff0000, RZ, 0xc0, !PT ;  /* 0xffff000031287812 */ /* 0x000fe200078ec0ff */
[C---:B------:R-:W-:Y:S01]  /*7b90*/  FFMA R2, R41.reuse, R43, R2 ;  /* 0x0000002b29027223 */ /* 0x040fe20000000002 */
[C---:B------:R-:W-:Y:S01]  /*7ba0*/  SHF.L.U32 R43, R50.reuse, 0x10, RZ ;  /* 0x00000010322b7819 */ /* 0x040fe200000006ff */
[C---:B------:R-:W-:Y:S01]  /*7bb0*/  FFMA R3, R41.reuse, R42, R3 ;  /* 0x0000002a29037223 */ /* 0x040fe20000000003 */
[----:B------:R-:W-:Y:S01]  /*7bc0*/  LOP3.LUT R42, R50, 0xffff0000, RZ, 0xc0, !PT ;  /* 0xffff0000322a7812 */ /* 0x000fe200078ec0ff */
[----:B------:R-:W-:Y:S01]  /*7bd0*/  FMUL R4, R38, R8 ;  /* 0x0000000826047220 */ /* 0x000fe20000400000 */
[----:B------:R-:W-:Y:S01]  /*7be0*/  F2FP.BF16.F32.PACK_AB R52, R2, R0 ;  /* 0x000000000234723e */ /* 0x000fe200000010ff */
[----:B------:R-:W-:Y:S01]  /*7bf0*/  FFMA R7, R41, R40, R7 ;  /* 0x0000002829077223 */ /* 0x000fe20000000007 */
[----:B------:R-:W-:Y:S01]  /*7c00*/  LOP3.LUT R40, R51, 0xffff0000, RZ, 0xc0, !PT ;  /* 0xffff000033287812 */ /* 0x000fe200078ec0ff */
[C---:B------:R-:W-:Y:S01]  /*7c10*/  FMUL R5, R38.reuse, R9 ;  /* 0x0000000926057220 */ /* 0x040fe20000400000 */
[C---:B------:R-:W-:Y:S01]  /*7c20*/  FMUL R6, R38.reuse, R10 ;  /* 0x0000000a26067220 */ /* 0x040fe20000400000 */
[----:B------:R-:W-:Y:S01]  /*7c30*/  FMUL R11, R38, R11 ;  /* 0x0000000b260b7220 */ /* 0x000fe20000400000 */
[----:B------:R-:W-:Y:S01]  /*7c40*/  F2FP.BF16.F32.PACK_AB R53, R7, R3 ;  /* 0x000000030735723e */ /* 0x000fe200000010ff */
[C---:B------:R-:W-:Y:S01]  /*7c50*/  FFMA R4, R41.reuse, R43, R4 ;  /* 0x0000002b29047223 */ /* 0x040fe20000000004 */
[C---:B------:R-:W-:Y:S01]  /*7c60*/  SHF.L.U32 R43, R56.reuse, 0x10, RZ ;  /* 0x00000010382b7819 */ /* 0x040fe200000006ff */
[----:B------:R-:W-:Y:S01]  /*7c70*/  FFMA R5, R41, R42, R5 ;  /* 0x0000002a29057223 */ /* 0x000fe20000000005 */
[----:B------:R-:W-:Y:S01]  /*7c80*/  LOP3.LUT R42, R57, 0xffff0000, RZ, 0xc0, !PT ;  /* 0xffff0000392a7812 */ /* 0x000fe200078ec0ff */
[----:B------:R-:W-:Y:S01]  /*7c90*/  FFMA R6, R41, R45, R6 ;  /* 0x0000002d29067223 */ /* 0x000fe20000000006 */
[----:B------:R-:W-:Y:S01]  /*7ca0*/  SHF.L.U32 R45, R57, 0x10, RZ ;  /* 0x00000010392d7819 */ /* 0x000fe200000006ff */
[----:B------:R-:W-:Y:S01]  /*7cb0*/  FFMA R11, R41, R40, R11 ;  /* 0x00000028290b7223 */ /* 0x000fe2000000000b */
[----:B------:R-:W-:Y:S01]  /*7cc0*/  LOP3.LUT R40, R56, 0xffff0000, RZ, 0xc0, !PT ;  /* 0xffff000038287812 */ /* 0x000fe200078ec0ff */
[C---:B------:R-:W-:Y:S01]  /*7cd0*/  FMUL R8, R38.reuse, R12 ;  /* 0x0000000c26087220 */ /* 0x040fe20000400000 */
[----:B------:R-:W-:Y:S01]  /*7ce0*/  F2FP.BF16.F32.PACK_AB R54, R5, R4 ;  /* 0x000000040536723e */ /* 0x000fe200000010ff */
[C---:B------:R-:W-:Y:S01]  /*7cf0*/  FMUL R9, R38.reuse, R13 ;  /* 0x0000000d26097220 */ /* 0x040fe20000400000 */
[----:B------:R-:W-:Y:S01]  /*7d00*/  F2FP.BF16.F32.PACK_AB R55, R11, R6 ;  /* 0x000000060b37723e */ /* 0x000fe200000010ff */
[C---:B------:R-:W-:Y:S01]  /*7d10*/  FMUL R10, R38.reuse, R14 ;  /* 0x0000000e260a7220 */ /* 0x040fe20000400000 */
[----:B------:R-:W-:Y:S01]  /*7d20*/  FMUL R15, R38, R15 ;  /* 0x0000000f260f7220 */ /* 0x000fe20000400000 */
[----:B------:R-:W-:Y:S01]  /*7d30*/  FFMA R8, R41, R43, R8 ;  /* 0x0000002b29087223 */ /* 0x000fe20000000008 */
[----:B------:R-:W-:Y:S01]  /*7d40*/  SHF.L.U32 R43, R59, 0x10, RZ ;  /* 0x000000103b2b7819 */ /* 0x000fe200000006ff */
[C---:B------:R-:W-:Y:S01]  /*7d50*/  FFMA R9, R41.reuse, R40, R9 ;  /* 0x0000002829097223 */ /* 0x040fe20000000009 */
[C---:B------:R-:W-:Y:S01]  /*7d60*/  SHF.L.U32 R40, R58.reuse, 0x10, RZ ;  /* 0x000000103a287819 */ /* 0x040fe200000006ff */
        /* <DEDUP_REMOVED lines=8> */
[----:B------:R-:W-:Y:S01]  /*7df0*/  FMUL R14, R38, R18 ;  /* 0x00000012260e7220 */ /* 0x000fe20000400000 */
[----:B------:R-:W-:Y:S01]  /*7e00*/  FFMA R12, R41, R40, R12 ;  /* 0x00000028290c7223 */ /* 0x000fe2000000000c */
[----:B------:R-:W-:Y:S01]  /*7e10*/  LOP3.LUT R40, R59, 0xffff0000, RZ, 0xc0, !PT ;  /* 0xffff00003b287812 */ /* 0x000fe200078ec0ff */
[C---:B------:R-:W-:Y:S01]  /*7e20*/  FFMA R13, R41.reuse, R42, R13 ;  /* 0x0000002a290d7223 */ /* 0x040fe2000000000d */
[----:B------:R-:W-:Y:S01]  /*7e30*/  LOP3.LUT R42, R64, 0xffff0000, RZ, 0xc0, !PT ;  /* 0xffff0000402a7812 */ /* 0x000fe200078ec0ff */
[----:B------:R-:W-:Y:S01]  /*7e40*/  FMUL R19, R38, R19 ;  /* 0x0000001326137220 */ /* 0x000fe20000400000 */
[----:B------:R-:W-:Y:S01]  /*7e50*/  FFMA R14, R41, R43, R14 ;  /* 0x0000002b290e7223 */ /* 0x000fe2000000000e */
[----:B------:R-:W-:Y:S01]  /*7e60*/  SHF.L.U32 R43, R64, 0x10, RZ ;  /* 0x00000010402b7819 */ /* 0x000fe200000006ff */
[----:B------:R1:W-:Y:S01]  /*7e70*/  STS.128 [R87], R52 ;  /* 0x0000003457007388 */ /* 0x0003e20000000c00 */
[----:B------:R-:W-:Y:S01]  /*7e80*/  F2FP.BF16.F32.PACK_AB R62, R13, R12 ;  /* 0x0000000c0d3e723e */ /* 0x000fe200000010ff */
[C---:B------:R-:W-:Y:S01]  /*7e90*/  FMUL R16, R38.reuse, R20 ;  /* 0x0000001426107220 */ /* 0x040fe20000400000 */
        /* <DEDUP_REMOVED lines=8> */
[C---:B------:R-:W-:Y:S01]  /*7f20*/  FFMA R17, R41.reuse, R42, R17 ;  /* 0x0000002a29117223 */ /* 0x040fe20000000011 */
[----:B------:R-:W-:Y:S01]  /*7f30*/  FFMA R18, R41, R45, R18 ;  /* 0x0000002d29127223 */ /* 0x000fe20000000012 */
[----:B------:R1:W-:Y:S01]  /*7f40*/  STS.128 [R86+0x10], R60 ;  /* 0x0000103c56007388 */ /* 0x0003e20000000c00 */
[----:B------:R-:W-:Y:S01]  /*7f50*/  SHF.L.U32 R45, R67, 0x10, RZ ;  /* 0x00000010432d7819 */ /* 0x000fe200000006ff */
[----:B------:R-:W-:Y:S01]  /*7f60*/  FFMA R23, R41, R40, R23 ;  /* 0x0000002829177223 */ /* 0x000fe20000000017 */
[----:B------:R-:W-:Y:S01]  /*7f70*/  LOP3.LUT R40, R66, 0xffff0000, RZ, 0xc0, !PT ;  /* 0xffff000042287812 */ /* 0x000fe200078ec0ff */
[C---:B------:R-:W-:Y:S01]  /*7f80*/  FMUL R20, R38.reuse, R24 ;  /* 0x0000001826147220 */ /* 0x040fe20000400000 */
[----:B------:R-:W-:Y:S01]  /*7f90*/  LOP3.LUT R42, R67, 0xffff0000, RZ, 0xc0, !PT ;  /* 0xffff0000432a7812 */ /* 0x000fe200078ec0ff */
[C---:B------:R-:W-:Y:S01]  /*7fa0*/  FMUL R21, R38.reuse, R25 ;  /* 0x0000001926157220 */ /* 0x040fe20000400000 */
[----:B------:R-:W-:Y:S01]  /*7fb0*/  F2FP.BF16.F32.PACK_AB R68, R17, R16 ;  /* 0x000000101144723e */ /* 0x000fe200000010ff */
[C---:B------:R-:W-:Y:S01]  /*7fc0*/  FMUL R22, R38.reuse, R26 ;  /* 0x0000001a26167220 */ /* 0x040fe20000400000 */
[----:B------:R-:W-:Y:S01]  /*7fd0*/  FMUL R27, R38, R27 ;  /* 0x0000001b261b7220 */ /* 0x000fe20000400000 */
[C---:B------:R-:W-:Y:S01]  /*7fe0*/  FFMA R20, R41.reuse, R43, R20 ;  /* 0x0000002b29147223 */ /* 0x040fe20000000014 */
[C---:B------:R-:W-:Y:S01]  /*7ff0*/  FFMA R21, R41.reuse, R40, R21 ;  /* 0x0000002829157223 */ /* 0x040fe20000000015 */
[C---:B------:R-:W-:Y:S01]  /*8000*/  FFMA R22, R41.reuse, R45, R22 ;  /* 0x0000002d29167223 */ /* 0x040fe20000000016 */
[----:B------:R-:W-:Y:S01]  /*8010*/  FFMA R27, R41, R42, R27 ;  /* 0x0000002a291b7223 */ /* 0x000fe2000000001b */
[----:B------:R-:W-:Y:S01]  /*8020*/  SHF.L.U32 R40, R72, 0x10, RZ ;  /* 0x0000001048287819 */ /* 0x000fe200000006ff */
[----:B------:R-:W-:Y:S01]  /*8030*/  FMUL R24, R38, R28 ;  /* 0x0000001c26187220 */ /* 0x000fe20000400000 */
[----:B------:R-:W-:Y:S01]  /*8040*/  LOP3.LUT R42, R72, 0xffff0000, RZ, 0xc0, !PT ;  /* 0xffff0000482a7812 */ /* 0x000fe200078ec0ff */
[C---:B------:R-:W-:Y:S01]  /*8050*/  FMUL R25, R38.reuse, R29 ;  /* 0x0000001d26197220 */ /* 0x040fe20000400000 */
[----:B------:R-:W-:Y:S01]  /*8060*/  SHF.L.U32 R43, R73, 0x10, RZ ;  /* 0x00000010492b7819 */ /* 0x000fe200000006ff */
[C---:B------:R-:W-:Y:S01]  /*8070*/  FMUL R26, R38.reuse, R30 ;  /* 0x0000001e261a7220 */ /* 0x040fe20000400000 */
[C---:B------:R-:W-:Y:S01]  /*8080*/  FFMA R24, R41.reuse, R40, R24 ;  /* 0x0000002829187223 */ /* 0x040fe20000000018 */
[----:B------:R-:W-:Y:S01]  /*8090*/  FFMA R25, R41, R42, R25 ;  /* 0x0000002a29197223 */ /* 0x000fe20000000019 */
[----:B------:R-:W-:Y:S01]  /*80a0*/  LOP3.LUT R40, R73, 0xffff0000, RZ, 0xc0, !PT ;  /* 0xffff000049287812 */ /* 0x000fe200078ec0ff */
[----:B------:R-:W-:Y:S01]  /*80b0*/  FFMA R26, R41, R43, R26 ;  /* 0x0000002b291a7223 */ /* 0x000fe2000000001a */
[----:B------:R-:W-:Y:S01]  /*80c0*/  FMUL R31, R38, R31 ;  /* 0x0000001f261f7220 */ /* 0x000fe20000400000 */
[----:B------:R-:W-:Y:S01]  /*80d0*/  SHF.L.U32 R43, R74, 0x10, RZ ;  /* 0x000000104a2b7819 */ /* 0x000fe200000006ff */
[----:B------:R-:W-:Y:S01]  /*80e0*/  FMUL R28, R38, R32 ;  /* 0x00000020261c7220 */ /* 0x000fe20000400000 */
[----:B------:R-:W-:Y:S01]  /*80f0*/  LOP3.LUT R42, R74, 0xffff0000, RZ, 0xc0, !PT ;  /* 0xffff00004a2a7812 */ /* 0x000fe200078ec0ff */
[C---:B------:R-:W-:Y:S01]  /*8100*/  FMUL R29, R38.reuse, R33 ;  /* 0x00000021261d7220 */ /* 0x040fe20000400000 */
[----:B------:R-:W-:Y:S01]  /*8110*/  SHF.L.U32 R45, R75, 0x10, RZ ;  /* 0x000000104b2d7819 */ /* 0x000fe200000006ff */
[C---:B------:R-:W-:Y:S01]  /*8120*/  FMUL R30, R38.reuse, R34 ;  /* 0x00000022261e7220 */ /* 0x040fe20000400000 */
[----:B------:R-:W-:Y:S01]  /*8130*/  FFMA R31, R41, R40, R31 ;  /* 0x00000028291f7223 */ /* 0x000fe2000000001f */
[----:B------:R-:W-:Y:S01]  /*8140*/  FMUL R35, R38, R35 ;  /* 0x0000002326237220 */ /* 0x000fe20000400000 */
[----:B------:R-:W-:Y:S01]  /*8150*/  F2FP.BF16.F32.PACK_AB R69, R23, R18 ;  /* 0x000000121745723e */ /* 0x000fe200000010ff */
[----:B------:R-:W-:Y:S01]  /*8160*/  FFMA R28, R41, R43, R28 ;  /* 0x0000002b291c7223 */ /* 0x000fe2000000001c */
[----:B------:R-:W-:Y:S01]  /*8170*/  F2FP.BF16.F32.PACK_AB R70, R21, R20 ;  /* 0x000000141546723e */ /* 0x000fe200000010ff */
[----:B------:R-:W-:Y:S01]  /*8180*/  FFMA R29, R41, R42, R29 ;  /* 0x0000002a291d7223 */ /* 0x000fe2000000001d */
[----:B------:R-:W-:Y:S01]  /*8190*/  F2FP.BF16.F32.PACK_AB R71, R27, R22 ;  /* 0x000000161b47723e */ /* 0x000fe200000010ff */
[C---:B------:R-:W-:Y:S01]  /*81a0*/  FFMA R30, R41.reuse, R45, R30 ;  /* 0x0000002d291e7223 */ /* 0x040fe2000000001e */
[----:B------:R-:W-:Y:S01]  /*81b0*/  FFMA R35, R41, R44, R35 ;  /* 0x0000002c29237223 */ /* 0x000fe20000000023 */
[----:B------:R-:W-:Y:S02]  /*81c0*/  F2FP.BF16.F32.PACK_AB R104, R25, R24 ;  /* 0x000000181968723e */ /* 0x000fe400000010ff */
[----:B------:R1:W-:Y:S01]  /*81d0*/  STS.128 [R47+0x20], R68 ;  /* 0x000020442f007388 */ /* 0x0003e20000000c00 */
[----:B------:R-:W-:Y:S02]  /*81e0*/  F2FP.BF16.F32.PACK_AB R105, R31, R26 ;  /* 0x0000001a1f69723e */ /* 0x000fe400000010ff */
[----:B------:R-:W-:Y:S02]  /*81f0*/  F2FP.BF16.F32.PACK_AB R106, R29, R28 ;  /* 0x0000001c1d6a723e */ /* 0x000fe400000010ff */
[----:B------:R-:W-:Y:S05]  /*8200*/  F2FP.BF16.F32.PACK_AB R107, R35, R30 ;  /* 0x0000001e236b723e */ /* 0x000fea00000010ff */
[----:B------:R1:W-:Y:S01]  /*8210*/  STS.128 [R46+0x10], R104 ;  /* 0x000010682e007388 */ /* 0x0003e20000000c00 */
[----:B------:R-:W-:Y:S01]  /*8220*/  @!PT LDS RZ, [RZ] ;  /* 0x00000000fffff984 */ /* 0x000fe20000000800 */
[----:B------:R-:W-:Y:S01]  /*8230*/  @!PT LDS RZ, [RZ] ;  /* 0x00000000fffff984 */ /* 0x000fe20000000800 */
[----:B------:R-:W-:Y:S01]  /*8240*/  @!PT LDS RZ, [RZ] ;  /* 0x00000000fffff984 */ /* 0x000fe20000000800 */
[----:B------:R-:W-:Y:S01]  /*8250*/  @!PT LDS RZ, [RZ] ;  /* 0x00000000fffff984 */ /* 0x000fe20000000800 */
[----:B------:R3:W-:Y:S07]  /*8260*/  MEMBAR.ALL.CTA ;  /* 0x0000000000007992 */ /* 0x0007ee0000008000 */
[----:B---3--:R-:W3:Y:S02]  /*8270*/  FENCE.VIEW.ASYNC.S ;  /* 0x00000000000073c6 */ /* 0x008ee40000000000 */
[----:B---3--:R-:W-:Y:S06]  /*8280*/  BAR.SYNC.DEFER_BLOCKING 0x1, 0x80 ;  /* 0x0042000000007b1d */ /* 0x008fec0000010000 */
[----:B------:R-:W-:Y:S05]  /*8290*/  @P0 BRA `(.L_x_130) ;  /* 0x0000000000240947 */ /* 0x000fea0003800000 */
[----:B------:R-:W3:Y:S01]  /*82a0*/  LDCU.64 UR6, c[0x0][0x348] ;  /* 0x00006900ff0677ac */ /* 0x000ee20008000a00 */
[----:B------:R-:W-:Y:S01]  /*82b0*/  R2UR UR5, R111 ;  /* 0x000000006f0572ca */ /* 0x000fe200000e0000 */
[----:B------:R-:W-:Y:S11]  /*82c0*/  UMOV UR51, UR36 ;  /* 0x0000002400337c82 */ /* 0x000ff60008000000 */
[----:B------:R-:W-:Y:S01]  /*82d0*/  @!UPT UIADD3 URZ, UPT, UPT, URZ, URZ, URZ ;  /* 0x000000fffffff290 */ /* 0x000fe2000fffe0ff */
[----:B------:R-:W-:Y:S02]  /*82e0*/  UIADD3 UR48, UPT, UPT, UR47, 0x200, UR5 ;  /* 0x000002002f307890 */ /* 0x000fe4000fffe005 */
[----:B---3--:R-:W-:Y:S04]  /*82f0*/  UIADD3 UR4, UP0, UPT, UR6, 0xa80, URZ ;  /* 0x00000a8006047890 */ /* 0x008fe8000ff1e0ff */
[----:B------:R-:W-:Y:S09]  /*8300*/  UIADD3.X UR5, UPT, UPT, URZ, UR7, URZ, UP0, !UPT ;  /* 0x00000007ff057290 */ /* 0x000ff200087fe4ff */
[----:B------:R3:W-:Y:S02]  /*8310*/  UTMASTG.3D [UR48], [UR4] ;  /* 0x00000030040073b5 */ /* 0x0007e40008010000 */
[----:B---3--:R0:W-:Y:S02]  /*8320*/  UTMACMDFLUSH ;  /* 0x00000000000079b7 */ /* 0x0081e40000000000 */
.L_x_130:
[----:B------:R-:W-:Y:S05]  /*8330*/  BSYNC.RECONVERGENT B0 ;  /* 0x0000000000007941 */ /* 0x000fea0003800200 */
.L_x_129:
[----:B------:R-:W-:Y:S01]  /*8340*/  UIADD3 UR44, UPT, UPT, UR46, 0x1, URZ ;  /* 0x000000012e2c7890 */ /* 0x000fe2000fffe0ff */
[----:B------:R-:W-:Y:S03]  /*8350*/  BSSY.RECONVERGENT B0, `(.L_x_131) ;  /* 0x0000005000007945 */ /* 0x000fe60003800200 */
[----:B------:R-:W-:Y:S04]  /*8360*/  UISETP.NE.AND UP0, UPT, UR44, 0x3, UPT ;  /* 0x000000032c00788c */ /* 0x000fe8000bf05270 */
[----:B------:R-:W-:Y:S01]  /*8370*/  USEL UR45, UR44, URZ, UP0 ;  /* 0x000000ff2c2d7287 */ /* 0x000fe20008000000 */
[----:B------:R-:W-:Y:S11]  /*8380*/  @P0 BRA `(.L_x_132) ;  /* 0x0000000000040947 */ /* 0x000ff60003800000 */
[----:B------:R-:W-:Y:S04]  /*8390*/  DEPBAR.LE SB0, 0x1 ;  /* 0x000080400000791a */ /* 0x000fe80000000000 */
.L_x_132:
[----:B------:R-:W-:Y:S05]  /*83a0*/  BSYNC.RECONVERGENT B0 ;  /* 0x0000000000007941 */ /* 0x000fea0003800200 */
.L_x_131:
[----:B------:R-:W-:Y:S01]  /*83b0*/  BAR.SYNC.DEFER_BLOCKING 0x1, 0x80 ;  /* 0x0042000000007b1d */ /* 0x000fe20000010000 */
[----:B------:R-:W-:Y:S01]  /*83c0*/  ISETP.NE.AND P1, PT, R109, RZ, PT ;  /* 0x000000ff6d00720c */ /* 0x000fe20003f25270 */
[----:B------:R-:W-:Y:S01]  /*83d0*/  UISETP.NE.AND UP0, UPT, UR53, URZ, UPT ;  /* 0x000000ff3500728c */ /* 0x000fe2000bf05270 */
[----:B------:R-:W-:Y:S11]  /*83e0*/  LEA R2, R113, UR47, 0x3 ;  /* 0x0000002f71027c11 */ /* 0x000ff6000f8e18ff */
[----:B------:R-:W-:Y:S01]  /*83f0*/  @P1 SHF.L.U32 R3, R112, 0x1f, RZ ;  /* 0x0000001f70031819 */ /* 0x000fe200000006ff */
[----:B------:R-:W-:Y:S06]  /*8400*/  BRA.U !UP0, `(.L_x_133) ;  /* 0x0000000108247547 */ /* 0x000fec000b800000 */
[----:B------:R-:W-:Y:S01]  /*8410*/  IMAD.U32 R5, RZ, RZ, UR52 ;  /* 0x00000034ff057e24 */ /* 0x000fe2000f8e00ff */
[----:B------:R-:W-:Y:S01]  /*8420*/  MOV R0, UR57 ;  /* 0x0000003900007c02 */ /* 0x000fe20008000f00 */
[----:B------:R-:W-:Y:S03]  /*8430*/  UIADD3 UR4, UPT, UPT, UR52, 0x1, URZ ;  /* 0x0000000134047890 */ /* 0x000fe6000fffe0ff */
[----:B------:R-:W-:Y:S01]  /*8440*/  @P1 LEA R5, R5, UR47, 0x3 ;  /* 0x0000002f05051c11 */ /* 0x000fe2000f8e18ff */
[----:B------:R-:W-:Y:S04]  /*8450*/  UISETP.NE.AND UP0, UPT, UR4, 0x3, UPT ;  /* 0x000000030400788c */ /* 0x000fe8000bf05270 */
[----:B------:R-:W-:Y:S01]  /*8460*/  @P1 VIADD R5, R5, 0x118 ;  /* 0x0000011805051836 */ /* 0x000fe20000000000 */
[----:B------:R-:W-:Y:S04]  /*8470*/  USEL UR52, UR4, URZ, UP0 ;  /* 0x000000ff04347287 */ /* 0x000fe80008000000 */
[----:B------:R-:W-:Y:S04]  /*8480*/  @P1 PRMT R0, R0, 0x654, R5 ;  /* 0x0000065400001816 */ /* 0x000fe80000000005 */
[----:B------:R3:W-:Y:S04]  /*8490*/  @P1 SYNCS.ARRIVE.TRANS64.RED.A1T0 RZ, [R0+URZ], RZ ;  /* 0x000000ff00ff19a7 */ /* 0x0007e800081004ff */
.L_x_133:
[----:B------:R-:W4:Y:S01]  /*84a0*/  @P1 SYNCS.PHASECHK.TRANS64.TRYWAIT P0, [R2+URZ+0x100], R3 ;  /* 0x00010003020015a7 */ /* 0x000f2200080011ff */
[----:B------:R-:W-:Y:S01]  /*84b0*/  BSSY B1, `(.L_x_134) ;  /* 0x0000015000017945 */ /* 0x000fe20003800000 */
[----:B----4-:R-:W-:Y:S03]  /*84c0*/  @P1 SEL R110, RZ, 0x1, !P0 ;  /* 0x00000001ff6e1807 */ /* 0x010fe60004000000 */
[----:B------:R-:W-:Y:S05]  /*84d0*/  @!P1 BRA `(.L_x_135) ;  /* 0x0000000000489947 */ /* 0x000fea0003800000 */
[----:B------:R-:W-:Y:S01]  /*84e0*/  ISETP.NE.AND P1, PT, R114, RZ, PT ;  /* 0x000000ff7200720c */ /* 0x000fe20003f25270 */
[----:B------:R-:W-:Y:S01]  /*84f0*/  BSSY B0, `(.L_x_136) ;  /* 0x000000a000007945 */ /* 0x000fe20003800000 */
[----:B------:R-:W-:Y:S11]  /*8500*/  ISETP.NE.AND P0, PT, R110, RZ, PT ;  /* 0x000000ff6e00720c */ /* 0x000ff60003f05270 */
[----:B------:R-:W-:Y:S04]  /*8510*/  @P1 IMAD R113, R113, 0x2000, R100 ;  /* 0x0000200071711824 */ /* 0x000fe800078e0264 */
[----:B------:R-:W-:Y:S01]  /*8520*/  @P1 IMAD.IADD R4, R85, 0x1, R113 ;  /* 0x0000000155041824 */ /* 0x000fe200078e0271 */
[----:B------:R-:W-:Y:S03]  /*8530*/  @P1 IADD3 R3, PT, PT, R84, R113, RZ ;  /* 0x0000007154031210 */ /* 0x000fe60007ffe0ff */
[----:B---3--:R-:W-:Y:S01]  /*8540*/  @P1 IMAD.IADD R0, R99, 0x1, R4 ;  /* 0x0000000163001824 */ /* 0x008fe200078e0204 */
[----:B------:R-:W-:Y:S06]  /*8550*/  @P0 BRA `(.L_x_137) ;  /* 0x00000000000c0947 */ /* 0x000fec0003800000 */
[----:B------:R-:W-:Y:S04]  /*8560*/  SHF.L.U32 R5, R112, 0x1f, RZ ;  /* 0x0000001f70057819 */ /* 0x000fe800000006ff */
[----:B------:R-:W3:Y:S02]  /*8570*/  SYNCS.PHASECHK.TRANS64.TRYWAIT P0, [R2+URZ+0x100], R5 ;  /* 0x00010005020075a7 */ /* 0x000ee400080011ff */
[----:B---3--:R-:W-:Y:S05]  /*8580*/  @!P0 BRA `(.L_x_138) ;  /* 0x0000001c00808947 */ /* 0x008fea0003800000 */
.L_x_137:
[----:B------:R-:W-:Y:S05]  /*8590*/  BSYNC B0 ;  /* 0x0000000000007941 */ /* 0x000fea0003800000 */
.L_x_136:
[----:B------:R-:W-:Y:S11]  /*85a0*/  ISETP.NE.AND P0, PT, R114, RZ, PT ;  /* 0x000000ff7200720c */ /* 0x000ff60003f05270 */
[----:B------:R-:W-:Y:S02]  /*85b0*/  @!UPT UIADD3 URZ, UPT, UPT, URZ, URZ, URZ ;  /* 0x000000fffffff290 */ /* 0x000fe4000fffe0ff */
[----:B------:R4:W1:Y:S04]  /*85c0*/  @P0 LDS.128 R48, [R113] ;  /* 0x0000000071300984 */ /* 0x0008680000000c00 */
[----:B------:R4:W1:Y:S04]  /*85d0*/  @P0 LDS.128 R64, [R3+0x20] ;  /* 0x0000200003400984 */ /* 0x0008680000000c00 */
[----:B------:R4:W1:Y:S04]  /*85e0*/  @P0 LDS.128 R56, [R4+0x10] ;  /* 0x0000100004380984 */ /* 0x0008680000000c00 */
[----:B------:R4:W1:Y:S02]  /*85f0*/  @P0 LDS.128 R72, [R0+0x10] ;  /* 0x0000100000480984 */ /* 0x0008640000000c00 */
.L_x_135:
[----:B------:R-:W-:Y:S05]  /*8600*/  BSYNC B1 ;  /* 0x0000000000017941 */ /* 0x000fea0003800000 */
.L_x_134:
[----:B---34-:R-:W-:Y:S05]  /*8610*/  VIADD R0, R39, 0x20 ;  /* 0x0000002027007836 */ /* 0x018fea0000000000 */
[----:B------:R-:W-:Y:S04]  /*8620*/  SHF.R.U32.HI R0, RZ, 0x15, R0 ;  /* 0x00000015ff007819 */ /* 0x000fe80000011600 */
[----:B------:R-:W-:Y:S11]  /*8630*/  LOP3.LUT P0, RZ, R0, 0x3, R89, 0x48, !PT ;  /* 0x0000000300ff7812 */ /* 0x000ff60007804859 */
[----:B------:R-:W-:Y:S02]  /*8640*/  @!UPT UIADD3 URZ, UPT, UPT, URZ, URZ, URZ ;  /* 0x000000fffffff290 */ /* 0x000fe4000fffe0ff */
[----:B------:R-:W-:Y:S05]  /*8650*/  @!P0 BRA `(.L_x_139) ;  /* 0x0000000000408947 */ /* 0x000fea0003800000 */
[----:B------:R-:W3:Y:S01]  /*8660*/  LDCU.64 UR8, c[0x4][0x70] ;  /* 0x01000e00ff0877ac */ /* 0x000ee20008000a00 */
[----:B------:R-:W-:Y:S01]  /*8670*/  MOV R3, 0x0 ;  /* 0x0000000000037802 */ /* 0x000fe20000000f00 */
[----:B------:R-:W-:Y:S02]  /*8680*/  HFMA2 R12, -RZ, RZ, 0, 5.9604644775390625e-08 ;  /* 0x00000001ff0c7431 */ /* 0x000fe400000001ff */
[----:B------:R-:W-:Y:S02]  /*8690*/  IMAD.MOV.U32 R8, RZ, RZ, 0x192 ;  /* 0x00000192ff087424 */ /* 0x000fe400078e00ff */
[----:B------:R-:W-:Y:S01]  /*86a0*/  IMAD.MOV.U32 R13, RZ, RZ, RZ ;  /* 0x000000ffff0d7224 */ /* 0x000fe200078e00ff */
[----:B------:R-:W4:Y:S01]  /*86b0*/  LDCU.64 UR6, c[0x4][0x78] ;  /* 0x01000f00ff0677ac */ /* 0x000f220008000a00 */
[----:B------:R-:W1:Y:S01]  /*86c0*/  LDC.64 R2, c[0x4][R3] ;  /* 0x0100000003027b82 */ /* 0x000e620000000a00 */
[----:B------:R-:W5:Y:S01]  /*86d0*/  LDCU.64 UR4, c[0x4][0x10] ;  /* 0x01000200ff0477ac */ /* 0x000f620008000a00 */
[----:B---3--:R-:W-:Y:S01]  /*86e0*/  MOV R5, UR9 ;  /* 0x0000000900057c02 */ /* 0x008fe20008000f00 */
[----:B------:R-:W-:Y:S01]  /*86f0*/  IMAD.U32 R4, RZ, RZ, UR8 ;  /* 0x00000008ff047e24 */ /* 0x000fe2000f8e00ff */
[----:B----4-:R-:W-:Y:S01]  /*8700*/  MOV R7, UR7 ;  /* 0x0000000700077c02 */ /* 0x010fe20008000f00 */
[----:B------:R-:W-:Y:S01]  /*8710*/  IMAD.U32 R6, RZ, RZ, UR6 ;  /* 0x00000006ff067e24 */ /* 0x000fe2000f8e00ff */
[----:B-----5:R-:W-:Y:S01]  /*8720*/  MOV R11, UR5 ;  /* 0x00000005000b7c02 */ /* 0x020fe20008000f00 */
[----:B------:R-:W-:Y:S02]  /*8730*/  IMAD.U32 R10, RZ, RZ, UR4 ;  /* 0x00000004ff0a7e24 */ /* 0x000fe4000f8e00ff */
[----:B------:R-:W-:Y:S07]  /*8740*/  LEPC R20, `(.L_x_139) ;  /* 0x000000001014794e */ /* 0x000fee0000000000 */
[----:B-12---:R-:W-:Y:S05]  /*8750*/  CALL.ABS.NOINC R2 ;  /* 0x0000000002007343 */ /* 0x006fea0003c00000 */
.L_x_139:
[----:B------:R-:W-:Y:S01]  /*8760*/  ISETP.NE.AND P0, PT, R101, RZ, PT ;  /* 0x000000ff6500720c */ /* 0x000fe20003f05270 */
[----:B------:R-:W-:Y:S05]  /*8770*/  WARPSYNC.ALL ;  /* 0x0000000000007948 */ /* 0x000fea0003800000 */
[----:B------:R-:W-:Y:S01]  /*8780*/  R2UR UR4, R39 ;  /* 0x00000000270472ca */ /* 0x000fe200000e0000 */
[----:B------:R-:W-:Y:S01]  /*8790*/  BSSY.RECONVERGENT B0, `(.L_x_140) ;  /* 0x0000090000007945 */ /* 0x000fe20003800200 */
[C---:B-1----:R-:W-:Y:S02]  /*87a0*/  SHF.L.U32 R40, R48.reuse, 0x10, RZ ;  /* 0x0000001030287819 */ /* 0x042fe400000006ff */
[----:B------:R-:W-:Y:S02]  /*87b0*/  LOP3.LUT R42, R48, 0xffff0000, RZ, 0xc0, !PT ;  /* 0xffff0000302a7812 */ /* 0x000fe400078ec0ff */
[C---:B------:R-:W-:Y:S02]  /*87c0*/  SHF.L.U32 R43, R49.reuse, 0x10, RZ ;  /* 0x00000010312b7819 */ /* 0x040fe400000006ff */
[----:B------:R-:W-:Y:S02]  /*87d0*/  LOP3.LUT R44, R49, 0xffff0000, RZ, 0xc0, !PT ;  /* 0xffff0000312c7812 */ /* 0x000fe400078ec0ff */
[C---:B------:R-:W-:Y:S02]  /*87e0*/  SHF.L.U32 R45, R50.reuse, 0x10, RZ ;  /* 0x00000010322d7819 */ /* 0x040fe400000006ff */
[----:B--2---:R-:W-:Y:S01]  /*87f0*/  LOP3.LUT R46, R50, 0xffff0000, RZ, 0xc0, !PT ;  /* 0xffff0000322e7812 */ /* 0x004fe200078ec0ff */
[----:B------:R-:W1:Y:S01]  /*8800*/  LDTM.x32 R4, tmem[UR4+0x20] ;  /* 0x00002004000479ee */ /* 0x000e6200082c0000 */
[C---:B------:R-:W-:Y:S01]  /*8810*/  SHF.L.U32 R47, R51.reuse, 0x10, RZ ;  /* 0x00000010332f7819 */ /* 0x040fe200000006ff */
[----:B------:R-:W-:Y:S01]  /*8820*/  USHF.L.U32 UR4, UR45, 0xd, URZ ;  /* 0x0000000d2d047899 */ /* 0x000fe200080006ff */
[----:B------:R-:W-:Y:S01]  /*8830*/  LOP3.LUT R48, R51, 0xffff0000, RZ, 0xc0, !PT ;  /* 0xffff000033307812 */ /* 0x000fe200078ec0ff */
[----:B------:R-:W-:Y:S01]  /*8840*/  NOP ;  /* 0x0000000000007918 */ /* 0x000fe20000000000 */
[C---:B------:R-:W-:Y:S02]  /*8850*/  SHF.L.U32 R49, R56.reuse, 0x10, RZ ;  /* 0x0000001038317819 */ /* 0x040fe400000006ff */
[----:B------:R-:W-:Y:S02]  /*8860*/  LOP3.LUT R51, R56, 0xffff0000, RZ, 0xc0, !PT ;  /* 0xffff000038337812 */ /* 0x000fe400078ec0ff */
[C---:B------:R-:W-:Y:S02]  /*8870*/  SHF.L.U32 R50, R57.reuse, 0x10, RZ ;  /* 0x0000001039327819 */ /* 0x040fe400000006ff */
[----:B------:R-:W-:Y:S02]  /*8880*/  LOP3.LUT R52, R57, 0xffff0000, RZ, 0xc0, !PT ;  /* 0xffff000039347812 */ /* 0x000fe400078ec0ff */
[----:B------:R-:W-:Y:S02]  /*8890*/  IADD3 R111, PT, PT, R100, UR4, RZ ;  /* 0x00000004646f7c10 */ /* 0x000fe4000fffe0ff */
[C---:B------:R-:W-:Y:S02]  /*88a0*/  SHF.L.U32 R53, R58.reuse, 0x10, RZ ;  /* 0x000000103a357819 */ /* 0x040fe400000006ff */
[----:B------:R-:W-:Y:S02]  /*88b0*/  LOP3.LUT R54, R58, 0xffff0000, RZ, 0xc0, !PT ;  /* 0xffff00003a367812 */ /* 0x000fe400078ec0ff */
[C---:B------:R-:W-:Y:S02]  /*88c0*/  SHF.L.U32 R55, R59.reuse, 0x10, RZ ;  /* 0x000000103b377819 */ /* 0x040fe400000006ff */
[----:B------:R-:W-:Y:S02]  /*88d0*/  IADD3 R92, PT, PT, R92, 0x170, RZ ;  /* 0x000001705c5c7810 */ /* 0x000fe40007ffe0ff */
[----:B------:R-:W-:Y:S01]  /*88e0*/  LOP3.LUT R56, R59, 0xffff0000, RZ, 0xc0, !PT ;  /* 0xffff00003b387812 */ /* 0x000fe200078ec0ff */
[C---:B-1----:R-:W-:Y:S01]  /*88f0*/  FMUL R4, R38.reuse, R4 ;  /* 0x0000000426047220 */ /* 0x042fe20000400000 */
[----:B------:R-:W-:Y:S01]  /*8900*/  IADD3 R110, PT, PT, R85, R111, RZ ;  /* 0x0000006f556e7210 */ /* 0x000fe20007ffe0ff */
[----:B------:R-:W-:Y:S01]  /*8910*/  FMUL R5, R38, R5 ;  /* 0x0000000526057220 */ /* 0x000fe20000400000 */
[----:B------:R-:W-:Y:S01]  /*8920*/  SHF.L.U32 R57, R64, 0x10, RZ ;  /* 0x0000001040397819 */ /* 0x000fe200000006ff */
[----:B------:R-:W-:Y:S01]  /*8930*/  FMUL R6, R38, R6 ;  /* 0x0000000626067220 */ /* 0x000fe20000400000 */
[----:B------:R-:W-:Y:S01]  /*8940*/  IADD3 R111, PT, PT, R84, R111, RZ ;  /* 0x0000006f546f7210 */ /* 0x000fe20007ffe0ff */
[----:B------:R-:W-:Y:S01]  /*8950*/  FMUL R7, R38, R7 ;  /* 0x0000000726077220 */ /* 0x000fe20000400000 */
[----:B------:R-:W-:Y:S01]  /*8960*/  LOP3.LUT R58, R64, 0xffff0000, RZ, 0xc0, !PT ;  /* 0xffff0000403a7812 */ /* 0x000fe200078ec0ff */
[----:B------:R-:W-:Y:S01]  /*8970*/  FFMA R4, R41, R40, R4 ;  /* 0x0000002829047223 */ /* 0x000fe20000000004 */
[----:B------:R-:W-:Y:S01]  /*8980*/  SHF.L.U32 R59, R65, 0x10, RZ ;  /* 0x00000010413b7819 */ /* 0x000fe200000006ff */
[----:B------:R-:W-:Y:S01]  /*8990*/  FMUL R8, R38, R8 ;  /* 0x0000000826087220 */ /* 0x000fe20000400000 */
[----:B------:R-:W-:Y:S01]  /*89a0*/  LOP3.LUT R92, R92, 0xfefffff8, RZ, 0xc0, !PT ;  /* 0xfefffff85c5c7812 */ /* 0x000fe200078ec0ff */
[----:B------:R-:W-:Y:S01]  /*89b0*/  FFMA R5, R41, R42, R5 ;  /* 0x0000002a29057223 */ /* 0x000fe20000000005 */
[----:B------:R-:W-:Y:S01]  /*89c0*/  LOP3.LUT R60, R65, 0xffff0000, RZ, 0xc0, !PT ;  /* 0xffff0000413c7812 */ /* 0x000fe200078ec0ff */
[----:B------:R-:W-:Y:S01]  /*89d0*/  FMUL R9, R38, R9 ;  /* 0x0000000926097220 */ /* 0x000fe20000400000 */
[----:B------:R-:W-:Y:S01]  /*89e0*/  SHF.L.U32 R61, R66, 0x10, RZ ;  /* 0x00000010423d7819 */ /* 0x000fe200000006ff */
[----:B------:R1:W-:Y:S01]  /*89f0*/  SYNCS.ARRIVE.TRANS64.RED.A1T0 RZ, [R92+URZ], RZ ;  /* 0x000000ff5cff79a7 */ /* 0x0003e200081004ff */
[----:B------:R-:W-:Y:S01]  /*8a00*/  F2FP.BF16.F32.PACK_AB R84, R5, R4 ;  /* 0x000000040554723e */ /* 0x000fe200000010ff */
[----:B------:R-:W-:Y:S01]  /*8a10*/  FFMA R6, R41, R43, R6 ;  /* 0x0000002b29067223 */ /* 0x000fe20000000006 */
[----:B------:R-:W-:Y:S01]  /*8a20*/  IADD3 R120, PT, PT, R99, R110, RZ ;  /* 0x0000006e63787210 */ /* 0x000fe20007ffe0ff */
[C---:B------:R-:W-:Y:S01]  /*8a30*/  FFMA R7, R41.reuse, R44, R7 ;  /* 0x0000002c29077223 */ /* 0x040fe20000000007 */
[C---:B------:R-:W-:Y:S01]  /*8a40*/  FFMA R8, R41.reuse, R45, R8 ;  /* 0x0000002d29087223 */ /* 0x040fe20000000008 */
[----:B------:R-:W-:Y:S01]  /*8a50*/  FFMA R9, R41, R46, R9 ;  /* 0x0000002e29097223 */ /* 0x000fe20000000009 */
[----:B------:R-:W-:Y:S01]  /*8a60*/  FMUL R10, R38, R10 ;  /* 0x0000000a260a7220 */ /* 0x000fe20000400000 */
[----:B------:R-:W-:Y:S01]  /*8a70*/  LOP3.LUT R62, R66, 0xffff0000, RZ, 0xc0, !PT ;  /* 0xffff0000423e7812 */ /* 0x000fe200078ec0ff */
[C---:B------:R-:W-:Y:S01]  /*8a80*/  FMUL R11, R38.reuse, R11 ;  /* 0x0000000b260b7220 */ /* 0x040fe20000400000 */
[----:B------:R-:W-:Y:S01]  /*8a90*/  F2FP.BF16.F32.PACK_AB R85, R7, R6 ;  /* 0x000000060755723e */ /* 0x000fe200000010ff */
[----:B------:R-:W-:Y:S01]  /*8aa0*/  FFMA R10, R41, R47, R10 ;  /* 0x0000002f290a7223 */ /* 0x000fe2000000000a */
[----:B------:R-:W-:Y:S01]  /*8ab0*/  F2FP.BF16.F32.PACK_AB R86, R9, R8 ;  /* 0x000000080956723e */ /* 0x000fe200000010ff */
[----:B------:R-:W-:Y:S01]  /*8ac0*/  FFMA R11, R41, R48, R11 ;  /* 0x00000030290b7223 */ /* 0x000fe2000000000b */
[C---:B------:R-:W-:Y:S01]  /*8ad0*/  FMUL R0, R38.reuse, R12 ;  /* 0x0000000c26007220 */ /* 0x040fe20000400000 */
[C---:B------:R-:W-:Y:S01]  /*8ae0*/  FMUL R2, R38.reuse, R13 ;  /* 0x0000000d26027220 */ /* 0x040fe20000400000 */
[C---:B------:R-:W-:Y:S01]  /*8af0*/  FMUL R3, R38.reuse, R14 ;  /* 0x0000000e26037220 */ /* 0x040fe20000400000 */
[----:B------:R-:W-:Y:S01]  /*8b00*/  SHF.L.U32 R63, R67, 0x10, RZ ;  /* 0x00000010433f7819 */ /* 0x000fe200000006ff */
[----:B------:R-:W-:Y:S01]  /*8b10*/  FFMA R0, R41, R49, R0 ;  /* 0x0000003129007223 */ /* 0x000fe20000000000 */
[----:B------:R-:W-:Y:S01]  /*8b20*/  F2FP.BF16.F32.PACK_AB R87, R11, R10 ;  /* 0x0000000a0b57723e */ /* 0x000fe200000010ff */
[----:B------:R-:W-:Y:S01]  /*8b30*/  FFMA R2, R41, R51, R2 ;  /* 0x0000003329027223 */ /* 0x000fe20000000002 */
[C---:B------:R-:W-:Y:S01]  /*8b40*/  FMUL R15, R38.reuse, R15 ;  /* 0x0000000f260f7220 */ /* 0x040fe20000400000 */
[C---:B------:R-:W-:Y:S01]  /*8b50*/  FMUL R12, R38.reuse, R16 ;  /* 0x00000010260c7220 */ /* 0x040fe20000400000 */
[----:B------:R-:W-:Y:S01]  /*8b60*/  FMUL R13, R38, R17 ;  /* 0x00000011260d7220 */ /* 0x000fe20000400000 */
[----:B------:R1:W-:Y:S01]  /*8b70*/  STS.128 [R100+UR4], R84 ;  /* 0x0000005464007988 */ /* 0x0003e20008000c04 */
[----:B------:R-:W-:Y:S01]  /*8b80*/  LOP3.LUT R64, R67, 0xffff0000, RZ, 0xc0, !PT ;  /* 0xffff000043407812 */ /* 0x000fe200078ec0ff */
[C---:B------:R-:W-:Y:S01]  /*8b90*/  FFMA R3, R41.reuse, R50, R3 ;  /* 0x0000003229037223 */ /* 0x040fe20000000003 */
[----:B------:R-:W-:Y:S01]  /*8ba0*/  SHF.L.U32 R65, R72, 0x10, RZ ;  /* 0x0000001048417819 */ /* 0x000fe200000006ff */
[C---:B------:R-:W-:Y:S01]  /*8bb0*/  FFMA R15, R41.reuse, R52, R15 ;  /* 0x00000034290f7223 */ /* 0x040fe2000000000f */
[----:B------:R-:W-:Y:S01]  /*8bc0*/  F2FP.BF16.F32.PACK_AB R104, R2, R0 ;  /* 0x000000000268723e */ /* 0x000fe200000010ff */
[C---:B------:R-:W-:Y:S01]  /*8bd0*/  FFMA R12, R41.reuse, R53, R12 ;  /* 0x00000035290c7223 */ /* 0x040fe2000000000c */
[C---:B------:R-:W-:Y:S01]  /*8be0*/  FFMA R13, R41.reuse, R54, R13 ;  /* 0x00000036290d7223 */ /* 0x040fe2000000000d */
[C---:B------:R-:W-:Y:S01]  /*8bf0*/  FMUL R14, R38.reuse, R18 ;  /* 0x00000012260e7220 */ /* 0x040fe20000400000 */
[C---:B------:R-:W-:Y:S01]  /*8c00*/  FMUL R19, R38.reuse, R19 ;  /* 0x0000001326137220 */ /* 0x040fe20000400000 */
[C---:B------:R-:W-:Y:S01]  /*8c10*/  FMUL R16, R38.reuse, R20 ;  /* 0x0000001426107220 */ /* 0x040fe20000400000 */
[C---:B------:R-:W-:Y:S01]  /*8c20*/  FMUL R17, R38.reuse, R21 ;  /* 0x0000001526117220 */ /* 0x040fe20000400000 */
[C---:B------:R-:W-:Y:S01]  /*8c30*/  FFMA R14, R41.reuse, R55, R14 ;  /* 0x00000037290e7223 */ /* 0x040fe2000000000e */
        /* <DEDUP_REMOVED lines=9> */
[----:B------:R-:W-:Y:S01]  /*8cd0*/  FFMA R23, R41, R60, R23 ;  /* 0x0000003c29177223 */ /* 0x000fe20000000017 */
[C---:B------:R-:W-:Y:S01]  /*8ce0*/  FMUL R27, R38.reuse, R27 ;  /* 0x0000001b261b7220 */ /* 0x040fe20000400000 */
[----:B------:R-:W-:Y:S01]  /*8cf0*/  F2FP.BF16.F32.PACK_AB R105, R15, R3 ;  /* 0x000000030f69723e */ /* 0x000fe200000010ff */
[----:B------:R-:W-:Y:S01]  /*8d00*/  FFMA R20, R41, R61, R20 ;  /* 0x0000003d29147223 */ /* 0x000fe20000000014 */
[----:B------:R-:W-:Y:S01]  /*8d10*/  F2FP.BF16.F32.PACK_AB R106, R13, R12 ;  /* 0x0000000c0d6a723e */ /* 0x000fe200000010ff */
[----:B------:R-:W-:Y:S01]  /*8d20*/  FMUL R24, R38, R28 ;  /* 0x0000001c26187220 */ /* 0x000fe20000400000 */
[----:B------:R-:W-:Y:S01]  /*8d30*/  F2FP.BF16.F32.PACK_AB R107, R19, R14 ;  /* 0x0000000e136b723e */ /* 0x000fe200000010ff */
[----:B------:R-:W-:Y:S01]  /*8d40*/  FFMA R21, R41, R62, R21 ;  /* 0x0000003e29157223 */ /* 0x000fe20000000015 */
[----:B------:R-:W-:Y:S01]  /*8d50*/  LOP3.LUT R66, R72, 0xffff0000, RZ, 0xc0, !PT ;  /* 0xffff000048427812 */ /* 0x000fe200078ec0ff */
[C---:B------:R-:W-:Y:S01]  /*8d60*/  FMUL R25, R38.reuse, R29 ;  /* 0x0000001d26197220 */ /* 0x040fe20000400000 */
[----:B------:R-:W-:Y:S01]  /*8d70*/  SHF.L.U32 R67, R73, 0x10, RZ ;  /* 0x0000001049437819 */ /* 0x000fe200000006ff */
[----:B------:R1:W-:Y:S01]  /*8d80*/  STS.128 [R110+0x10], R104 ;  /* 0x000010686e007388 */ /* 0x0003e20000000c00 */
[----:B------:R-:W-:Y:S01]  /*8d90*/  FFMA R22, R41, R63, R22 ;  /* 0x0000003f29167223 */ /* 0x000fe20000000016 */
[----:B------:R-:W-:Y:S01]  /*8da0*/  LOP3.LUT R68, R73, 0xffff0000, RZ, 0xc0, !PT ;  /* 0xffff000049447812 */ /* 0x000fe200078ec0ff */
[----:B------:R-:W-:Y:S01]  /*8db0*/  FMUL R26, R38, R30 ;  /* 0x0000001e261a7220 */ /* 0x000fe20000400000 */
[C---:B------:R-:W-:Y:S01]  /*8dc0*/  FFMA R27, R41.reuse, R64, R27 ;  /* 0x00000040291b7223 */ /* 0x040fe2000000001b */
[----:B------:R-:W-:Y:S01]  /*8dd0*/  SHF.L.U32 R69, R74, 0x10, RZ ;  /* 0x000000104a457819 */ /* 0x000fe200000006ff */
[----:B------:R-:W-:Y:S01]  /*8de0*/  FMUL R31, R38, R31 ;  /* 0x0000001f261f7220 */ /* 0x000fe20000400000 */
[C---:B------:R-:W-:Y:S01]  /*8df0*/  FFMA R24, R41.reuse, R65, R24 ;  /* 0x0000004129187223 */ /* 0x040fe20000000018 */
[----:B------:R-:W-:Y:S01]  /*8e00*/  LOP3.LUT R70, R74, 0xffff0000, RZ, 0xc0, !PT ;  /* 0xffff00004a467812 */ /* 0x000fe200078ec0ff */
[C---:B------:R-:W-:Y:S01]  /*8e10*/  FMUL R28, R38.reuse, R32 ;  /* 0x00000020261c7220 */ /* 0x040fe20000400000 */
[----:B------:R-:W-:Y:S01]  /*8e20*/  FFMA R25, R41, R66, R25 ;  /* 0x0000004229197223 */ /* 0x000fe20000000019 */
[----:B------:R-:W-:Y:S01]  /*8e30*/  SHF.L.U32 R71, R75, 0x10, RZ ;  /* 0x000000104b477819 */ /* 0x000fe200000006ff */
[C---:B------:R-:W-:Y:S01]  /*8e40*/  FMUL R29, R38.reuse, R33 ;  /* 0x00000021261d7220 */ /* 0x040fe20000400000 */
[----:B------:R-:W-:Y:S01]  /*8e50*/  FFMA R26, R41, R67, R26 ;  /* 0x00000043291a7223 */ /* 0x000fe2000000001a */
[----:B------:R-:W-:Y:S01]  /*8e60*/  LOP3.LUT R72, R75, 0xffff0000, RZ, 0xc0, !PT ;  /* 0xffff00004b487812 */ /* 0x000fe200078ec0ff */
        /* <DEDUP_REMOVED lines=8> */
[----:B------:R-:W-:Y:S01]  /*8ef0*/  FFMA R30, R41, R71, R30 ;  /* 0x00000047291e7223 */ /* 0x000fe2000000001e */
[----:B------:R-:W-:Y:S01]  /*8f00*/  F2FP.BF16.F32.PACK_AB R115, R27, R22 ;  /* 0x000000161b73723e */ /* 0x000fe200000010ff */
[----:B------:R-:W-:Y:S01]  /*8f10*/  FFMA R35, R41, R72, R35 ;  /* 0x0000004829237223 */ /* 0x000fe20000000023 */
[----:B------:R-:W-:Y:S02]  /*8f20*/  F2FP.BF16.F32.PACK_AB R116, R25, R24 ;  /* 0x000000181974723e */ /* 0x000fe400000010ff */
[----:B------:R-:W-:Y:S01]  /*8f30*/  F2FP.BF16.F32.PACK_AB R117, R31, R26 ;  /* 0x0000001a1f75723e */ /* 0x000fe200000010ff */
[----:B------:R1:W-:Y:S01]  /*8f40*/  STS.128 [R111+0x20], R112 ;  /* 0x000020706f007388 */ /* 0x0003e20000000c00 */
        /* <DEDUP_REMOVED lines=8> */
[----:B--2---:R-:W2:Y:S02]  /*8fd0*/  FENCE.VIEW.ASYNC.S ;  /* 0x00000000000073c6 */ /* 0x004ea40000000000 */
[----:B--2---:R-:W-:Y:S06]  /*8fe0*/  BAR.SYNC.DEFER_BLOCKING 0x1, 0x80 ;  /* 0x0042000000007b1d */ /* 0x004fec0000010000 */
[----:B------:R-:W-:Y:S05]  /*8ff0*/  @P0 BRA `(.L_x_141) ;  /* 0x0000000000240947 */ /* 0x000fea0003800000 */
[----:B------:R-:W2:Y:S01]  /*9000*/  LDCU.64 UR10, c[0x0][0x348] ;  /* 0x00006900ff0a77ac */ /* 0x000ea20008000a00 */
[----:B------:R-:W-:Y:S02]  /*9010*/  UIADD3 UR9, UPT, UPT, UR49, 0x20, URZ ;  /* 0x0000002031097890 */ /* 0x000fe4000fffe0ff */
[----:B------:R-:W-:Y:S02]  /*9020*/  UIADD3 UR8, UPT, UPT, UR47, 0x200, UR4 ;  /* 0x000002002f087890 */ /* 0x000fe4000fffe004 */
[----:B--2---:R-:W-:Y:S03]  /*9030*/  UIADD3 UR6, UP0, UPT, UR10, 0xa80, URZ ;  /* 0x00000a800a067890 */ /* 0x004fe6000ff1e0ff */
[----:B------:R-:W-:Y:S01]  /*9040*/  UMOV UR10, UR50 ;  /* 0x00000032000a7c82 */ /* 0x000fe20008000000 */
[----:B------:R-:W-:Y:S03]  /*9050*/  UIADD3.X UR7, UPT, UPT, URZ, UR11, URZ, UP0, !UPT ;  /* 0x0000000bff077290 */ /* 0x000fe600087fe4ff */
[----:B------:R-:W-:Y:S06]  /*9060*/  UMOV UR11, UR36 ;  /* 0x00000024000b7c82 */ /* 0x000fec0008000000 */
[----:B------:R2:W-:Y:S02]  /*9070*/  UTMASTG.3D [UR8], [UR6] ;  /* 0x00000008060073b5 */ /* 0x0005e40008010000 */
[----:B--2---:R0:W-:Y:S02]  /*9080*/  UTMACMDFLUSH ;  /* 0x00000000000079b7 */ /* 0x0041e40000000000 */
.L_x_141:
[----:B------:R-:W-:Y:S05]  /*9090*/  BSYNC.RECONVERGENT B0 ;  /* 0x0000000000007941 */ /* 0x000fea0003800200 */
.L_x_140:
[----:B------:R-:W-:Y:S01]  /*90a0*/  UIADD3 UR4, UPT, UPT, UR45, 0x1, URZ ;  /* 0x000000012d047890 */ /* 0x000fe2000fffe0ff */
[----:B------:R-:W-:Y:S03]  /*90b0*/  BSSY.RECONVERGENT B0, `(.L_x_142) ;  /* 0x0000008000007945 */ /* 0x000fe60003800200 */
[----:B------:R-:W-:Y:S04]  /*90c0*/  UISETP.NE.AND UP0, UPT, UR4, 0x3, UPT ;  /* 0x000000030400788c */ /* 0x000fe8000bf05270 */
[----:B------:R-:W-:Y:S02]  /*90d0*/  UISETP.EQ.XOR UP1, UPT, UR44, 0x3, !UP0 ;  /* 0x000000032c00788c */ /* 0x000fe4000c722a70 */
[----:B------:R-:W-:Y:S02]  /*90e0*/  USEL UR46, UR4, URZ, UP0 ;  /* 0x000000ff042e7287 */ /* 0x000fe40008000000 */
[----:B------:R-:W-:Y:S04]  /*90f0*/  USEL UR5, URZ, 0x1, !UP1 ;  /* 0x00000001ff057887 */ /* 0x000fe8000c800000 */
[----:B------:R-:W-:Y:S01]  /*9100*/  ULOP3.LUT UR54, UR54, UR5, URZ, 0x3c, !UPT ;  /* 0x0000000536367292 */ /* 0x000fe2000f8e3cff */
[----:B------:R-:W-:Y:S11]  /*9110*/  @P0 BRA `(.L_x_143) ;  /* 0x0000000000040947 */ /* 0x000ff60003800000 */
[----:B------:R-:W-:Y:S04]  /*9120*/  DEPBAR.LE SB0, 0x1 ;  /* 0x000080400000791a */ /* 0x000fe80000000000 */
.L_x_143:
[----:B------:R-:W-:Y:S05]  /*9130*/  BSYNC.RECONVERGENT B0 ;  /* 0x0000000000007941 */ /* 0x000fea0003800200 */
.L_x_142:
[----:B------:R-:W-:Y:S01]  /*9140*/  BAR.SYNC.DEFER_BLOCKING 0x1, 0x80 ;  /* 0x0042000000007b1d */ /* 0x000fe20000010000 */
[----:B------:R-:W-:Y:S01]  /*9150*/  UISETP.NE.AND UP0, UPT, UR53, -0x2, UPT ;  /* 0xfffffffe3500788c */ /* 0x000fe2000bf05270 */
[----:B------:R-:W-:Y:S08]  /*9160*/  IADD3 R0, PT, PT, R36, 0x1, RZ ;  /* 0x0000000124007810 */ /* 0x000ff00007ffe0ff */
[----:B------:R-:W-:Y:S05]  /*9170*/  BRA.U !UP0, `(.L_x_144) ;  /* 0x0000000108287547 */ /* 0x000fea000b800000 */
[----:B------:R-:W-:Y:S01]  /*9180*/  ISETP.NE.AND P0, PT, R109, RZ, PT ;  /* 0x000000ff6d00720c */ /* 0x000fe20003f05270 */
[----:B------:R-:W-:Y:S01]  /*9190*/  IMAD.U32 R3, RZ, RZ, UR52 ;  /* 0x00000034ff037e24 */ /* 0x000fe2000f8e00ff */
[----:B------:R-:W-:Y:S01]  /*91a0*/  UIADD3 UR4, UPT, UPT, UR52, 0x1, URZ ;  /* 0x0000000134047890 */ /* 0x000fe2000fffe0ff */
[----:B------:R-:W-:Y:S03]  /*91b0*/  IMAD.U32 R2, RZ, RZ, UR57 ;  /* 0x00000039ff027e24 */ /* 0x000fe6000f8e00ff */
[----:B------:R-:W-:Y:S04]  /*91c0*/  UISETP.NE.AND UP0, UPT, UR4, 0x3, UPT ;  /* 0x000000030400788c */ /* 0x000fe8000bf05270 */
[----:B------:R-:W-:Y:S03]  /*91d0*/  USEL UR52, UR4, URZ, UP0 ;  /* 0x000000ff04347287 */ /* 0x000fe60008000000 */
[----:B------:R-:W-:Y:S05]  /*91e0*/  @P0 LEA R3, R3, UR47, 0x3 ;  /* 0x0000002f03030c11 */ /* 0x000fea000f8e18ff */
[----:B------:R-:W-:Y:S05]  /*91f0*/  @P0 VIADD R3, R3, 0x118 ;  /* 0x0000011803030836 */ /* 0x000fea0000000000 */
[----:B------:R-:W-:Y:S04]  /*9200*/  @P0 PRMT R2, R2, 0x654, R3 ;  /* 0x0000065402020816 */ /* 0x000fe80000000003 */
[----:B------:R2:W-:Y:S03]  /*9210*/  @P0 SYNCS.ARRIVE.TRANS64.RED.A1T0 RZ, [R2+URZ], RZ ;  /* 0x000000ff02ff09a7 */ /* 0x0005e600081004ff */
.L_x_144:
[----:B------:R-:W-:Y:S01]  /*9220*/  R2UR UR6, R108 ;  /* 0x000000006c0672ca */ /* 0x000fe200000e0000 */
[----:B------:R-:W-:Y:S01]  /*9230*/  UIADD3 UR53, UPT, UPT, UR53, 0x2, URZ ;  /* 0x0000000235357890 */ /* 0x000fe2000fffe0ff */
[----:B------:R-:W-:Y:S02]  /*9240*/  R2UR UR5, R90 ;  /* 0x000000005a0572ca */ /* 0x000fe400000e0000 */
[----:B------:R-:W-:Y:S02]  /*9250*/  R2UR UR4, R91 ;  /* 0x000000005b0472ca */ /* 0x000fe400000e0000 */
[----:B------:R-:W-:Y:S02]  /*9260*/  R2UR UR36, R102 ;  /* 0x00000000662472ca */ /* 0x000fe400000e0000 */
[----:B------:R-:W-:Y:S02]  /*9270*/  ISETP.NE.AND P0, PT, R94, 0x2, PT ;  /* 0x000000025e00780c */ /* 0x000fe40003f05270 */
[----:B------:R-:W-:Y:S02]  /*9280*/  ISETP.NE.AND P1, PT, R0, 0x2, PT ;  /* 0x000000020000780c */ /* 0x000fe40003f25270 */
[----:B--2---:R-:W-:Y:S01]  /*9290*/  SEL R2, RZ, 0x1, P0 ;  /* 0x00000001ff027807 */ /* 0x004fe20000000000 */
[----:B------:R-:W-:Y:S01]  /*92a0*/  UISETP.NE.AND UP0, UPT, UR6, URZ, UPT ;  /* 0x000000ff0600728c */ /* 0x000fe2000bf05270 */
[----:B------:R-:W-:Y:S01]  /*92b0*/  SEL R3, RZ, 0x1, P1 ;  /* 0x00000001ff037807 */ /* 0x000fe20000800000 */
[----:B------:R-:W-:Y:S01]  /*92c0*/  UIADD3 UR25, UPT, UPT, UR37, UR5, URZ ;  /* 0x0000000525197290 */ /* 0x000fe2000fffe0ff */
[----:B------:R-:W-:Y:S01]  /*92d0*/  LOP3.LUT R97, R97, R2, RZ, 0x3c, !PT ;  /* 0x0000000261617212 */ /* 0x000fe200078e3cff */
[----:B------:R-:W-:Y:S01]  /*92e0*/  UIADD3 UR26, UPT, UPT, UR38, UR4, URZ ;  /* 0x00000004261a7290 */ /* 0x000fe2000fffe0ff */
[----:B------:R-:W-:Y:S02]  /*92f0*/  LOP3.LUT R98, R98, R3, RZ, 0x3c, !PT ;  /* 0x0000000362627212 */ /* 0x000fe400078e3cff */
[----:B------:R-:W-:Y:S02]  /*9300*/  SEL R94, R94, RZ, P0 ;  /* 0x000000ff5e5e7207 */ /* 0x000fe40000000000 */
[----:B------:R-:W-:Y:S01]  /*9310*/  SEL R36, R0, RZ, P1 ;  /* 0x000000ff00247207 */ /* 0x000fe20000800000 */
[----:B------:R-:W-:Y:S06]  /*9320*/  BRA.U UP0, `(.L_x_145) ;  /* 0xffffffd5009c7547 */ /* 0x000fec000b83ffff */
[----:B------:R-:W2:Y:S01]  /*9330*/  LDCU.64 UR4, c[0x0][0xc88] ;  /* 0x00019100ff0477ac */ /* 0x000ea20008000a00 */
[----:B------:R-:W3:Y:S01]  /*9340*/  LDCU.64 UR6, c[0x0][0xc90] ;  /* 0x00019200ff0677ac */ /* 0x000ee20008000a00 */
[----:B--2---:R-:W-:Y:S02]  /*9350*/  ISETP.NE.U32.AND P2, PT, RZ, UR4, PT ;  /* 0x00000004ff007c0c */ /* 0x004fe4000bf45070 */
[----:B---3--:R-:W-:Y:S02]  /*9360*/  ISETP.NE.U32.AND P1, PT, RZ, UR6, PT ;  /* 0x00000006ff007c0c */ /* 0x008fe4000bf25070 */
[----:B------:R-:W-:Y:S02]  /*9370*/  ISETP.NE.AND.EX P2, PT, RZ, UR5, PT, P2 ;  /* 0x00000005ff007c0c */ /* 0x000fe4000bf45320 */
[----:B------:R-:W-:-:S13]  /*9380*/  ISETP.NE.AND.EX P0, PT, RZ, UR7, PT, P1 ;  /* 0x00000007ff007c0c */ /* 0x000fda000bf05310 */
[----:B------:R-:W-:Y:S05]  /*9390*/  @P2 BRA P0, `(.L_x_146) ;  /* 0x00000000003c2947 */ /* 0x000fea0000000000 */
[----:B------:R-:W-:-:S13]  /*93a0*/  ISETP.NE.AND.EX P1, PT, RZ, UR7, PT, P1 ;  /* 0x00000007ff007c0c */ /* 0x000fda000bf25310 */
[----:B------:R-:W-:Y:S05]  /*93b0*/  @P1 BRA `(.L_x_147) ;  /* 0x00000000000c1947 */ /* 0x000fea0003800000 */
[----:B------:R-:W-:-:S13]  /*93c0*/  FSETP.NEU.AND P0, PT, R41, RZ, PT ;  /* 0x000000ff2900720b */ /* 0x000fda0003f0d000 */
[----:B------:R-:W-:Y:S05]  /*93d0*/  @!P0 EXIT ;  /* 0x000000000000894d */ /* 0x000fea0003800000 */
[----:B------:R-:W-:Y:S05]  /*93e0*/  BRA `(.L_x_146) ;  /* 0x0000000000287947 */ /* 0x000fea0003800000 */
.L_x_147:
[----:B------:R-:W-:Y:S01]  /*93f0*/  ISETP.NE.AND P0, PT, R93, RZ, PT ;  /* 0x000000ff5d00720c */ /* 0x000fe20003f05270 */
[----:B------:R-:W-:-:S12]  /*9400*/  BSSY.RECONVERGENT B0, `(.L_x_146) ;  /* 0x0000008000007945 */ /* 0x000fd80003800200 */
[----:B------:R-:W-:Y:S05]  /*9410*/  @P0 BRA `(.L_x_148) ;  /* 0x0000000000100947 */ /* 0x000fea0003800000 */
[----:B------:R-:W-:-:S04]  /*9420*/  ISETP.NE.U32.AND P0, PT, RZ, UR4, PT ;  /* 0x00000004ff007c0c */ /* 0x000fc8000bf05070 */
[----:B------:R-:W-:-:S13]  /*9430*/  ISETP.NE.AND.EX P0, PT, RZ, UR5, PT, P0 ;  /* 0x00000005ff007c0c */ /* 0x000fda000bf05300 */
[----:B------:R-:W-:Y:S05]  /*9440*/  @!P0 EXIT ;  /* 0x000000000000894d */ /* 0x000fea0003800000 */
[----:B------:R-:W-:Y:S05]  /*9450*/  BRA `(.L_x_149) ;  /* 0x0000000000087947 */ /* 0x000fea0003800000 */
.L_x_148:
[----:B------:R-:W-:-:S13]  /*9460*/  FSETP.NEU.AND P0, PT, R41, RZ, PT ;  /* 0x000000ff2900720b */ /* 0x000fda0003f0d000 */
[----:B------:R-:W-:Y:S05]  /*9470*/  @!P0 EXIT ;  /* 0x000000000000894d */ /* 0x000fea0003800000 */
.L_x_149:
[----:B------:R-:W-:Y:S05]  /*9480*/  BSYNC.RECONVERGENT B0 ;  /* 0x0000000000007941 */ /* 0x000fea0003800200 */
.L_x_146:
[----:B------:R-:W-:Y:S01]  /*9490*/  ULEA UR6, UR52, UR47, 0x3 ;  /* 0x0000002f34067291 */ /* 0x000fe2000f8e18ff */
[----:B------:R-:W-:-:S04]  /*94a0*/  DEPBAR.LE SB0, 0x0 ;  /* 0x000080000000791a */ /* 0x000fc80000000000 */
[----:B------:R-:W-:-:S04]  /*94b0*/  UIADD3 UR6, UPT, UPT, UR6, 0x118, URZ ;  /* 0x0000011806067890 */ /* 0x000fc8000fffe0ff */
[----:B------:R-:W-:-:S09]  /*94c0*/  UPRMT UR6, UR57, 0x654, UR6 ;  /* 0x0000065439067896 */ /* 0x000fd20008000006 */
[----:B------:R-:W-:Y:S01]  /*94d0*/  SYNCS.ARRIVE.TRANS64.RED.A1T0 RZ, [UR6], RZ ;  /* 0x000000ffffff79a7 */ /* 0x000fe20008100406 */
[----:B------:R-:W-:Y:S05]  /*94e0*/  EXIT ;  /* 0x000000000000794d */ /* 0x000fea0003800000 */
.L_x_25:
[----:B--2---:R2:W3:Y:S02]  /*94f0*/  SYNCS.PHASECHK.TRANS64.TRYWAIT P0, [R3+URZ+0x190], R2 ;  /* 0x00019002030075a7 */ /* 0x0044e400080011ff */
[----:B---3--:R-:W-:Y:S05]  /*9500*/  @!P0 NANOSLEEP.SYNCS 0x989680 ;  /* 0x009896800000895d */ /* 0x008fea0003900000 */
[----:B------:R-:W3:Y:S02]  /*9510*/  @!P0 SYNCS.PHASECHK.TRANS64 P0, [R3+URZ+0x190], R2 ;  /* 0x00019002030085a7 */ /* 0x000ee400080010ff */
[----:B---3--:R-:W-:Y:S05]  /*9520*/  @!P0 BRA `(.L_x_25) ;  /* 0xfffffffc00f08947 */ /* 0x008fea000383ffff */
[----:B------:R-:W-:Y:S05]  /*9530*/  BRA `(.L_x_150) ;  /* 0xffffff8800007947 */ /* 0x000fea000383ffff */
.L_x_28:
[----:B-1----:R-:W-:-:S07]  /*9540*/  MOV R0, UR6 ;  /* 0x0000000600007c02 */ /* 0x002fce0008000f00 */
.L_x_151:
[----:B-1----:R1:W2:Y:S02]  /*9550*/  SYNCS.PHASECHK.TRANS64.TRYWAIT P0, [R0+URZ+0x80], R3 ;  /* 0x00008003000075a7 */ /* 0x0022a400080011ff */
[----:B--2---:R-:W-:Y:S05]  /*9560*/  @!P0 NANOSLEEP.SYNCS 0x989680 ;  /* 0x009896800000895d */ /* 0x004fea0003900000 */
[----:B------:R-:W2:Y:S02]  /*9570*/  @!P0 SYNCS.PHASECHK.TRANS64 P0, [R0+URZ+0x80], R3 ;  /* 0x00008003000085a7 */ /* 0x000ea400080010ff */
[----:B--2---:R-:W-:Y:S05]  /*9580*/  @!P0 BRA `(.L_x_151) ;  /* 0xfffffffc00f08947 */ /* 0x004fea000383ffff */
[----:B------:R-:W-:Y:S05]  /*9590*/  BRA `(.L_x_27) ;  /* 0xffffff8800747947 */ /* 0x000fea000383ffff */
.L_x_37:
[----:B-1----:R-:W-:-:S07]  /*95a0*/  MOV R0, UR14 ;  /* 0x0000000e00007c02 */ /* 0x002fce0008000f00 */
.L_x_152:
[----:B-1----:R1:W2:Y:S02]  /*95b0*/  SYNCS.PHASECHK.TRANS64.TRYWAIT P0, [R0+URZ+0x80], R3 ;  /* 0x00008003000075a7 */ /* 0x0022a400080011ff */
[----:B--2---:R-:W-:Y:S05]  /*95c0*/  @!P0 NANOSLEEP.SYNCS 0x989680 ;  /* 0x009896800000895d */ /* 0x004fea0003900000 */
[----:B------:R-:W2:Y:S02]  /*95d0*/  @!P0 SYNCS.PHASECHK.TRANS64 P0, [R0+URZ+0x80], R3 ;  /* 0x00008003000085a7 */ /* 0x000ea400080010ff */
[----:B--2---:R-:W-:Y:S05]  /*95e0*/  @!P0 BRA `(.L_x_152) ;  /* 0xfffffffc00f08947 */ /* 0x004fea000383ffff */
[----:B------:R-:W-:Y:S05]  /*95f0*/  BRA `(.L_x_36) ;  /* 0xffffff8c00947947 */ /* 0x000fea000383ffff */
.L_x_44:
[----:B-1----:R1:W4:Y:S02]  /*9600*/  SYNCS.PHASECHK.TRANS64.TRYWAIT P0, [R3+URZ+0x140], R0 ;  /* 0x00014000030075a7 */ /* 0x00232400080011ff */
[----:B----4-:R-:W-:Y:S05]  /*9610*/  @!P0 NANOSLEEP.SYNCS 0x989680 ;  /* 0x009896800000895d */ /* 0x010fea0003900000 */
[----:B------:R-:W4:Y:S02]  /*9620*/  @!P0 SYNCS.PHASECHK.TRANS64 P0, [R3+URZ+0x140], R0 ;  /* 0x00014000030085a7 */ /* 0x000f2400080010ff */
[----:B----4-:R-:W-:Y:S05]  /*9630*/  @!P0 BRA `(.L_x_44) ;  /* 0xfffffffc00f08947 */ /* 0x010fea000383ffff */
[----:B------:R-:W-:Y:S05]  /*9640*/  BRA `(.L_x_153) ;  /* 0xffffff9000947947 */ /* 0x000fea000383ffff */
.L_x_48:
[----:B-1----:R-:W-:-:S07]  /*9650*/  MOV R0, UR4 ;  /* 0x0000000400007c02 */ /* 0x002fce0008000f00 */
.L_x_154:
[----:B-1----:R1:W2:Y:S02]  /*9660*/  SYNCS.PHASECHK.TRANS64.TRYWAIT P0, [R0+URZ], R3 ;  /* 0x00000003000075a7 */ /* 0x0022a400080011ff */
[----:B--2---:R-:W-:Y:S05]  /*9670*/  @!P0 NANOSLEEP.SYNCS 0x989680 ;  /* 0x009896800000895d */ /* 0x004fea0003900000 */
[----:B------:R-:W2:Y:S02]  /*9680*/  @!P0 SYNCS.PHASECHK.TRANS64 P0, [R0+URZ], R3 ;  /* 0x00000003000085a7 */ /* 0x000ea400080010ff */
[----:B--2---:R-:W-:Y:S05]  /*9690*/  @!P0 BRA `(.L_x_154) ;  /* 0xfffffffc00f08947 */ /* 0x004fea000383ffff */
[----:B------:R-:W-:Y:S05]  /*96a0*/  BRA `(.L_x_155) ;  /* 0xffffff9800407947 */ /* 0x000fea000383ffff */
.L_x_49:
[----:B------:R-:W-:-:S07]  /*96b0*/  MOV R0, UR5 ;  /* 0x0000000500007c02 */ /* 0x000fce0008000f00 */
.L_x_156:
[----:B-1----:R1:W2:Y:S02]  /*96c0*/  SYNCS.PHASECHK.TRANS64.TRYWAIT P0, [R0+URZ], R3 ;  /* 0x00000003000075a7 */ /* 0x0022a400080011ff */
[----:B--2---:R-:W-:Y:S05]  /*96d0*/  @!P0 NANOSLEEP.SYNCS 0x989680 ;  /* 0x009896800000895d */ /* 0x004fea0003900000 */
[----:B------:R-:W2:Y:S02]  /*96e0*/  @!P0 SYNCS.PHASECHK.TRANS64 P0, [R0+URZ], R3 ;  /* 0x00000003000085a7 */ /* 0x000ea400080010ff */
[----:B--2---:R-:W-:Y:S05]  /*96f0*/  @!P0 BRA `(.L_x_156) ;  /* 0xfffffffc00f08947 */ /* 0x004fea000383ffff */
[----:B------:R-:W-:Y:S05]  /*9700*/  BRA `(.L_x_157) ;  /* 0xffffff98004c7947 */ /* 0x000fea000383ffff */
.L_x_50:
[----:B------:R-:W-:-:S07]  /*9710*/  MOV R0, UR5 ;  /* 0x0000000500007c02 */ /* 0x000fce0008000f00 */
.L_x_158:
[----:B-1----:R1:W2:Y:S02]  /*9720*/  SYNCS.PHASECHK.TRANS64.TRYWAIT P0, [R0+URZ], R3 ;  /* 0x00000003000075a7 */ /* 0x0022a400080011ff */
[----:B--2---:R-:W-:Y:S05]  /*9730*/  @!P0 NANOSLEEP.SYNCS 0x989680 ;  /* 0x009896800000895d */ /* 0x004fea0003900000 */
[----:B------:R-:W2:Y:S02]  /*9740*/  @!P0 SYNCS.PHASECHK.TRANS64 P0, [R0+URZ], R3 ;  /* 0x00000003000085a7 */ /* 0x000ea400080010ff */
[----:B--2---:R-:W-:Y:S05]  /*9750*/  @!P0 BRA `(.L_x_158) ;  /* 0xfffffffc00f08947 */ /* 0x004fea000383ffff */
[----:B------:R-:W-:Y:S05]  /*9760*/  BRA `(.L_x_159) ;  /* 0xffffff9800587947 */ /* 0x000fea000383ffff */
.L_x_51:
[----:B------:R-:W-:-:S07]  /*9770*/  MOV R0, UR5 ;  /* 0x0000000500007c02 */ /* 0x000fce0008000f00 */
.L_x_160:
[----:B-1----:R1:W2:Y:S02]  /*9780*/  SYNCS.PHASECHK.TRANS64.TRYWAIT P0, [R0+URZ], R3 ;  /* 0x00000003000075a7 */ /* 0x0022a400080011ff */
[----:B--2---:R-:W-:Y:S05]  /*9790*/  @!P0 NANOSLEEP.SYNCS 0x989680 ;  /* 0x009896800000895d */ /* 0x004fea0003900000 */
[----:B------:R-:W2:Y:S02]  /*97a0*/  @!P0 SYNCS.PHASECHK.TRANS64 P0, [R0+URZ], R3 ;  /* 0x00000003000085a7 */ /* 0x000ea400080010ff */
[----:B--2---:R-:W-:Y:S05]  /*97b0*/  @!P0 BRA `(.L_x_160) ;  /* 0xfffffffc00f08947 */ /* 0x004fea000383ffff */
[----:B------:R-:W-:Y:S05]  /*97c0*/  BRA `(.L_x_161) ;  /* 0xffffff9800647947 */ /* 0x000fea000383ffff */
.L_x_52:
[----:B------:R-:W-:-:S07]  /*97d0*/  MOV R0, UR5 ;  /* 0x0000000500007c02 */ /* 0x000fce0008000f00 */
.L_x_162:
[----:B-1----:R1:W2:Y:S02]  /*97e0*/  SYNCS.PHASECHK.TRANS64.TRYWAIT P0, [R0+URZ], R3 ;  /* 0x00000003000075a7 */ /* 0x0022a400080011ff */
[----:B--2---:R-:W-:Y:S05]  /*97f0*/  @!P0 NANOSLEEP.SYNCS 0x989680 ;  /* 0x009896800000895d */ /* 0x004fea0003900000 */
[----:B------:R-:W2:Y:S02]  /*9800*/  @!P0 SYNCS.PHASECHK.TRANS64 P0, [R0+URZ], R3 ;  /* 0x00000003000085a7 */ /* 0x000ea400080010ff */
[----:B--2---:R-:W-:Y:S05]  /*9810*/  @!P0 BRA `(.L_x_162) ;  /* 0xfffffffc00f08947 */ /* 0x004fea000383ffff */
[----:B------:R-:W-:Y:S05]  /*9820*/  BRA `(.L_x_163) ;  /* 0xffffff9800707947 */ /* 0x000fea000383ffff */
.L_x_53:
[----:B------:R-:W-:-:S07]  /*9830*/  MOV R0, UR5 ;  /* 0x0000000500007c02 */ /* 0x000fce0008000f00 */
.L_x_164:
[----:B-1----:R1:W2:Y:S02]  /*9840*/  SYNCS.PHASECHK.TRANS64.TRYWAIT P0, [R0+URZ], R3 ;  /* 0x00000003000075a7 */ /* 0x0022a400080011ff */
[----:B--2---:R-:W-:Y:S05]  /*9850*/  @!P0 NANOSLEEP.SYNCS 0x989680 ;  /* 0x009896800000895d */ /* 0x004fea0003900000 */
[----:B------:R-:W2:Y:S02]  /*9860*/  @!P0 SYNCS.PHASECHK.TRANS64 P0, [R0+URZ], R3 ;  /* 0x00000003000085a7 */ /* 0x000ea400080010ff */
[----:B--2---:R-:W-:Y:S05]  /*9870*/  @!P0 BRA `(.L_x_164) ;  /* 0xfffffffc00f08947 */ /* 0x004fea000383ffff */
[----:B------:R-:W-:Y:S05]  /*9880*/  BRA `(.L_x_165) ;  /* 0xffffff98007c7947 */ /* 0x000fea000383ffff */
.L_x_54:
[----:B------:R-:W-:-:S07]  /*9890*/  MOV R0, UR5 ;  /* 0x0000000500007c02 */ /* 0x000fce0008000f00 */
.L_x_166:
[----:B-1----:R1:W2:Y:S02]  /*98a0*/  SYNCS.PHASECHK.TRANS64.TRYWAIT P0, [R0+URZ], R3 ;  /* 0x00000003000075a7 */ /* 0x0022a400080011ff */
[----:B--2---:R-:W-:Y:S05]  /*98b0*/  @!P0 NANOSLEEP.SYNCS 0x989680 ;  /* 0x009896800000895d */ /* 0x004fea0003900000 */
[----:B------:R-:W2:Y:S02]  /*98c0*/  @!P0 SYNCS.PHASECHK.TRANS64 P0, [R0+URZ], R3 ;  /* 0x00000003000085a7 */ /* 0x000ea400080010ff */
[----:B--2---:R-:W-:Y:S05]  /*98d0*/  @!P0 BRA `(.L_x_166) ;  /* 0xfffffffc00f08947 */ /* 0x004fea000383ffff */
[----:B------:R-:W-:Y:S05]  /*98e0*/  BRA `(.L_x_167) ;  /* 0xffffff9800887947 */ /* 0x000fea000383ffff */
.L_x_55:
[----:B------:R-:W-:-:S07]  /*98f0*/  MOV R0, UR5 ;  /* 0x0000000500007c02 */ /* 0x000fce0008000f00 */
.L_x_168:
[----:B-1----:R1:W2:Y:S02]  /*9900*/  SYNCS.PHASECHK.TRANS64.TRYWAIT P0, [R0+URZ], R3 ;  /* 0x00000003000075a7 */ /* 0x0022a400080011ff */
[----:B--2---:R-:W-:Y:S05]  /*9910*/  @!P0 NANOSLEEP.SYNCS 0x989680 ;  /* 0x009896800000895d */ /* 0x004fea0003900000 */
[----:B------:R-:W2:Y:S02]  /*9920*/  @!P0 SYNCS.PHASECHK.TRANS64 P0, [R0+URZ], R3 ;  /* 0x00000003000085a7 */ /* 0x000ea400080010ff */
[----:B--2---:R-:W-:Y:S05]  /*9930*/  @!P0 BRA `(.L_x_168) ;  /* 0xfffffffc00f08947 */ /* 0x004fea000383ffff */
[----:B------:R-:W-:Y:S05]  /*9940*/  BRA `(.L_x_169) ;  /* 0xffffff9800947947 */ /* 0x000fea000383ffff */
.L_x_56:
[----:B------:R-:W-:-:S07]  /*9950*/  MOV R0, UR5 ;  /* 0x0000000500007c02 */ /* 0x000fce0008000f00 */
.L_x_170:
[----:B-1----:R1:W2:Y:S02]  /*9960*/  SYNCS.PHASECHK.TRANS64.TRYWAIT P0, [R0+URZ], R3 ;  /* 0x00000003000075a7 */ /* 0x0022a400080011ff */
[----:B--2---:R-:W-:Y:S05]  /*9970*/  @!P0 NANOSLEEP.SYNCS 0x989680 ;  /* 0x009896800000895d */ /* 0x004fea0003900000 */
[----:B------:R-:W2:Y:S02]  /*9980*/  @!P0 SYNCS.PHASECHK.TRANS64 P0, [R0+URZ], R3 ;  /* 0x00000003000085a7 */ /* 0x000ea400080010ff */
[----:B--2---:R-:W-:Y:S05]  /*9990*/  @!P0 BRA `(.L_x_170) ;  /* 0xfffffffc00f08947 */ /* 0x004fea000383ffff */
[----:B------:R-:W-:Y:S05]  /*99a0*/  BRA `(.L_x_171) ;  /* 0xffffff9800a07947 */ /* 0x000fea000383ffff */
.L_x_57:
[----:B------:R-:W-:-:S07]  /*99b0*/  MOV R0, UR5 ;  /* 0x0000000500007c02 */ /* 0x000fce0008000f00 */
.L_x_172:
[----:B-1----:R1:W2:Y:S02]  /*99c0*/  SYNCS.PHASECHK.TRANS64.TRYWAIT P0, [R0+URZ], R3 ;  /* 0x00000003000075a7 */ /* 0x0022a400080011ff */
[----:B--2---:R-:W-:Y:S05]  /*99d0*/  @!P0 NANOSLEEP.SYNCS 0x989680 ;  /* 0x009896800000895d */ /* 0x004fea0003900000 */
[----:B------:R-:W2:Y:S02]  /*99e0*/  @!P0 SYNCS.PHASECHK.TRANS64 P0, [R0+URZ], R3 ;  /* 0x00000003000085a7 */ /* 0x000ea400080010ff */
[----:B--2---:R-:W-:Y:S05]  /*99f0*/  @!P0 BRA `(.L_x_172) ;  /* 0xfffffffc00f08947 */ /* 0x004fea000383ffff */
[----:B------:R-:W-:Y:S05]  /*9a00*/  BRA `(.L_x_173) ;  /* 0xffffff9800ac7947 */ /* 0x000fea000383ffff */
.L_x_58:
[----:B------:R-:W-:-:S07]  /*9a10*/  MOV R0, UR5 ;  /* 0x0000000500007c02 */ /* 0x000fce0008000f00 */
.L_x_174:
[----:B-1----:R1:W2:Y:S02]  /*9a20*/  SYNCS.PHASECHK.TRANS64.TRYWAIT P0, [R0+URZ], R3 ;  /* 0x00000003000075a7 */ /* 0x0022a400080011ff */
[----:B--2---:R-:W-:Y:S05]  /*9a30*/  @!P0 NANOSLEEP.SYNCS 0x989680 ;  /* 0x009896800000895d */ /* 0x004fea0003900000 */
[----:B------:R-:W2:Y:S02]  /*9a40*/  @!P0 SYNCS.PHASECHK.TRANS64 P0, [R0+URZ], R3 ;  /* 0x00000003000085a7 */ /* 0x000ea400080010ff */
[----:B--2---:R-:W-:Y:S05]  /*9a50*/  @!P0 BRA `(.L_x_174) ;  /* 0xfffffffc00f08947 */ /* 0x004fea000383ffff */
[----:B------:R-:W-:Y:S05]  /*9a60*/  BRA `(.L_x_175) ;  /* 0xffffff9800b87947 */ /* 0x000fea000383ffff */
.L_x_59:
[----:B------:R-:W-:-:S07]  /*9a70*/  MOV R0, UR5 ;  /* 0x0000000500007c02 */ /* 0x000fce0008000f00 */
.L_x_176:
[----:B-1----:R1:W2:Y:S02]  /*9a80*/  SYNCS.PHASECHK.TRANS64.TRYWAIT P0, [R0+URZ], R3 ;  /* 0x00000003000075a7 */ /* 0x0022a400080011ff */
[----:B--2---:R-:W-:Y:S05]  /*9a90*/  @!P0 NANOSLEEP.SYNCS 0x989680 ;  /* 0x009896800000895d */ /* 0x004fea0003900000 */
[----:B------:R-:W2:Y:S02]  /*9aa0*/  @!P0 SYNCS.PHASECHK.TRANS64 P0, [R0+URZ], R3 ;  /* 0x00000003000085a7 */ /* 0x000ea400080010ff */
[----:B--2---:R-:W-:Y:S05]  /*9ab0*/  @!P0 BRA `(.L_x_176) ;  /* 0xfffffffc00f08947 */ /* 0x004fea000383ffff */
[----:B------:R-:W-:Y:S05]  /*9ac0*/  BRA `(.L_x_177) ;  /* 0xffffff9800c47947 */ /* 0x000fea000383ffff */
.L_x_60:
[----:B------:R-:W-:-:S07]  /*9ad0*/  MOV R0, UR5 ;  /* 0x0000000500007c02 */ /* 0x000fce0008000f00 */
.L_x_178:
[----:B-1----:R1:W2:Y:S02]  /*9ae0*/  SYNCS.PHASECHK.TRANS64.TRYWAIT P0, [R0+URZ], R3 ;  /* 0x00000003000075a7 */ /* 0x0022a400080011ff */
[----:B--2---:R-:W-:Y:S05]  /*9af0*/  @!P0 NANOSLEEP.SYNCS 0x989680 ;  /* 0x009896800000895d */ /* 0x004fea0003900000 */
[----:B------:R-:W2:Y:S02]  /*9b00*/  @!P0 SYNCS.PHASECHK.TRANS64 P0, [R0+URZ], R3 ;  /* 0x00000003000085a7 */ /* 0x000ea400080010ff */
[----:B--2---:R-:W-:Y:S05]  /*9b10*/  @!P0 BRA `(.L_x_178) ;  /* 0xfffffffc00f08947 */ /* 0x004fea000383ffff */
[----:B------:R-:W-:Y:S05]  /*9b20*/  BRA `(.L_x_179) ;  /* 0xffffff9800d07947 */ /* 0x000fea000383ffff */
.L_x_61:
[----:B------:R-:W-:-:S07]  /*9b30*/  MOV R0, UR5 ;  /* 0x0000000500007c02 */ /* 0x000fce0008000f00 */
.L_x_180:
[----:B-1----:R1:W2:Y:S02]  /*9b40*/  SYNCS.PHASECHK.TRANS64.TRYWAIT P0, [R0+URZ], R3 ;  /* 0x00000003000075a7 */ /* 0x0022a400080011ff */
[----:B--2---:R-:W-:Y:S05]  /*9b50*/  @!P0 NANOSLEEP.SYNCS 0x989680 ;  /* 0x009896800000895d */ /* 0x004fea0003900000 */
[----:B------:R-:W2:Y:S02]  /*9b60*/  @!P0 SYNCS.PHASECHK.TRANS64 P0, [R0+URZ], R3 ;  /* 0x00000003000085a7 */ /* 0x000ea400080010ff */
[----:B--2---:R-:W-:Y:S05]  /*9b70*/  @!P0 BRA `(.L_x_180) ;  /* 0xfffffffc00f08947 */ /* 0x004fea000383ffff */
[----:B------:R-:W-:Y:S05]  /*9b80*/  BRA `(.L_x_181) ;  /* 0xffffff9800dc7947 */ /* 0x000fea000383ffff */
.L_x_62:
[----:B------:R-:W-:-:S07]  /*9b90*/  MOV R0, UR5 ;  /* 0x0000000500007c02 */ /* 0x000fce0008000f00 */
.L_x_182:
[----:B-1----:R1:W2:Y:S02]  /*9ba0*/  SYNCS.PHASECHK.TRANS64.TRYWAIT P0, [R0+URZ], R3 ;  /* 0x00000003000075a7 */ /* 0x0022a400080011ff */
[----:B--2---:R-:W-:Y:S05]  /*9bb0*/  @!P0 NANOSLEEP.SYNCS 0x989680 ;  /* 0x009896800000895d */ /* 0x004fea0003900000 */
[----:B------:R-:W2:Y:S02]  /*9bc0*/  @!P0 SYNCS.PHASECHK.TRANS64 P0, [R0+URZ], R3 ;  /* 0x00000003000085a7 */ /* 0x000ea400080010ff */
[----:B--2---:R-:W-:Y:S05]  /*9bd0*/  @!P0 BRA `(.L_x_182) ;  /* 0xfffffffc00f08947 */ /* 0x004fea000383ffff */
[----:B------:R-:W-:Y:S05]  /*9be0*/  BRA `(.L_x_183) ;  /* 0xffffff9800e87947 */ /* 0x000fea000383ffff */
.L_x_65:
[----:B-1----:R1:W2:Y:S02]  /*9bf0*/  SYNCS.PHASECHK.TRANS64.TRYWAIT P0, [R2+URZ+0x180], R5 ;  /* 0x00018005020075a7 */ /* 0x0022a400080011ff */
[----:B--2---:R-:W-:Y:S05]  /*9c00*/  @!P0 NANOSLEEP.SYNCS 0x989680 ;  /* 0x009896800000895d */ /* 0x004fea0003900000 */
[----:B------:R-:W2:Y:S02]  /*9c10*/  @!P0 SYNCS.PHASECHK.TRANS64 P0, [R2+URZ+0x180], R5 ;  /* 0x00018005020085a7 */ /* 0x000ea400080010ff */
[----:B--2---:R-:W-:Y:S05]  /*9c20*/  @!P0 BRA `(.L_x_65) ;  /* 0xfffffffc00f08947 */ /* 0x004fea000383ffff */
[----:B------:R-:W-:Y:S05]  /*9c30*/  BRA `(.L_x_184) ;  /* 0xffffff9c00447947 */ /* 0x000fea000383ffff */
.L_x_66:
[----:B------:R-:W-:-:S07]  /*9c40*/  MOV R2, UR4 ;  /* 0x0000000400027c02 */ /* 0x000fce0008000f00 */
.L_x_185:
[----:B-1----:R1:W2:Y:S02]  /*9c50*/  SYNCS.PHASECHK.TRANS64.TRYWAIT P0, [R2+URZ+0x150], R5 ;  /* 0x00015005020075a7 */ /* 0x0022a400080011ff */
[----:B--2---:R-:W-:Y:S05]  /*9c60*/  @!P0 NANOSLEEP.SYNCS 0x989680 ;  /* 0x009896800000895d */ /* 0x004fea0003900000 */
[----:B------:R-:W2:Y:S02]  /*9c70*/  @!P0 SYNCS.PHASECHK.TRANS64 P0, [R2+URZ+0x150], R5 ;  /* 0x00015005020085a7 */ /* 0x000ea400080010ff */
[----:B--2---:R-:W-:Y:S05]  /*9c80*/  @!P0 BRA `(.L_x_185) ;  /* 0xfffffffc00f08947 */ /* 0x004fea000383ffff */
[----:B------:R-:W-:Y:S05]  /*9c90*/  BRA `(.L_x_186) ;  /* 0xffffff9c00547947 */ /* 0x000fea000383ffff */
.L_x_67:
[----:B-1----:R1:W2:Y:S02]  /*9ca0*/  SYNCS.PHASECHK.TRANS64.TRYWAIT P1, [R2+URZ+0x140], R5 ;  /* 0x00014005020075a7 */ /* 0x0022a400080211ff */
[----:B--2---:R-:W-:Y:S05]  /*9cb0*/  @!P1 NANOSLEEP.SYNCS 0x989680 ;  /* 0x009896800000995d */ /* 0x004fea0003900000 */
[----:B------:R-:W2:Y:S02]  /*9cc0*/  @!P1 SYNCS.PHASECHK.TRANS64 P1, [R2+URZ+0x140], R5 ;  /* 0x00014005020095a7 */ /* 0x000ea400080210ff */
[----:B--2---:R-:W-:Y:S05]  /*9cd0*/  @!P1 BRA `(.L_x_67) ;  /* 0xfffffffc00f09947 */ /* 0x004fea000383ffff */
[----:B------:R-:W-:Y:S05]  /*9ce0*/  BRA `(.L_x_187) ;  /* 0xffffff9c00847947 */ /* 0x000fea000383ffff */
.L_x_70:
[----:B------:R-:W-:-:S07]  /*9cf0*/  MOV R0, UR4 ;  /* 0x0000000400007c02 */ /* 0x000fce0008000f00 */
.L_x_188:
[----:B-1----:R1:W2:Y:S02]  /*9d00*/  SYNCS.PHASECHK.TRANS64.TRYWAIT P0, [R0+URZ+0x150], R3 ;  /* 0x00015003000075a7 */ /* 0x0022a400080011ff */
[----:B--2---:R-:W-:Y:S05]  /*9d10*/  @!P0 NANOSLEEP.SYNCS 0x989680 ;  /* 0x009896800000895d */ /* 0x004fea0003900000 */
[----:B------:R-:W2:Y:S02]  /*9d20*/  @!P0 SYNCS.PHASECHK.TRANS64 P0, [R0+URZ+0x150], R3 ;  /* 0x00015003000085a7 */ /* 0x000ea400080010ff */
[----:B--2---:R-:W-:Y:S05]  /*9d30*/  @!P0 BRA `(.L_x_188) ;  /* 0xfffffffc00f08947 */ /* 0x004fea000383ffff */
[----:B------:R-:W-:Y:S05]  /*9d40*/  BRA `(.L_x_69) ;  /* 0xffffff9c00d87947 */ /* 0x000fea000383ffff */
.L_x_79:
[----:B-1----:R-:W-:-:S04]  /*9d50*/  MOV R0, UR5 ;  /* 0x0000000500007c02 */ /* 0x002fc80008000f00 */
[----:B------:R1:W2:Y:S03]  /*9d60*/  SYNCS.PHASECHK.TRANS64.TRYWAIT P0, [R0+URZ+0x8], R7 ;  /* 0x00000807000075a7 */ /* 0x0002a600080011ff */
[----:B--2---:R-:W-:Y:S05]  /*9d70*/  @!P0 NANOSLEEP.SYNCS 0x989680 ;  /* 0x009896800000895d */ /* 0x004fea0003900000 */
[----:B------:R-:W2:Y:S02]  /*9d80*/  @!P0 SYNCS.PHASECHK.TRANS64 P0, [R0+URZ+0x8], R7 ;  /* 0x00000807000085a7 */ /* 0x000ea400080010ff */
[----:B--2---:R-:W-:Y:S05]  /*9d90*/  @!P0 BRA `(.L_x_79) ;  /* 0xfffffffc00ec8947 */ /* 0x004fea000383ffff */
[----:B------:R-:W-:Y:S05]  /*9da0*/  BRA `(.L_x_78) ;  /* 0xffffffa0008c7947 */ /* 0x000fea000383ffff */
.L_x_81:
[----:B------:R-:W-:Y:S01]  /*9db0*/  BSSY B0, `(.L_x_189) ;  /* 0x0000006000007945 */ /* 0x000fe20003800000 */
[----:B------:R-:W-:-:S07]  /*9dc0*/  MOV R15, 0xffffffff ;  /* 0xffffffff000f7802 */ /* 0x000fce0000000f00 */
[----:B-1---5:R-:W-:Y:S05]  /*9dd0*/  WARPSYNC.COLLECTIVE R15, `(.L_x_190) ;  /* 0x000000000f0c7348 */ /* 0x022fea0003c00000 */
[----:B------:R-:W-:Y:S02]  /*9de0*/  ELECT P6, UR79, PT ;  /* 0x00000000004f782f */ /* 0x000fe400038c0000 */
[----:B------:R-:W-:Y:S01]  /*9df0*/  MOV R14, UR79 ;  /* 0x0000004f000e7c02 */ /* 0x000fe20008000f00 */
[----:B-1---5:R-:W-:Y:S10]  /*9e00*/  ENDCOLLECTIVE ;  /* 0x000000000000791b */ /* 0x022ff40003800000 */
.L_x_190:
[----:B------:R-:W-:Y:S05]  /*9e10*/  BSYNC B0 ;  /* 0x0000000000007941 */ /* 0x000fea0003800000 */
.L_x_189:
[----:B------:R-:W-:Y:S01]  /*9e20*/  PLOP3.LUT P0, PT, P6, PT, PT, 0x80, 0x8 ;  /* 0x000000000008781c */ /* 0x000fe2000370f070 */
[----:B------:R-:W-:-:S12]  /*9e30*/  BRA `(.L_x_191) ;  /* 0xffffffa000b87947 */ /* 0x000fd8000383ffff */
.L_x_83:
[----:B-1----:R-:W-:-:S04]  /*9e40*/  MOV R0, UR5 ;  /* 0x0000000500007c02 */ /* 0x002fc80008000f00 */
[----:B------:R1:W2:Y:S03]  /*9e50*/  SYNCS.PHASECHK.TRANS64.TRYWAIT P0, [R0+URZ+0x8], R5 ;  /* 0x00000805000075a7 */ /* 0x0002a600080011ff */
[----:B--2---:R-:W-:Y:S05]  /*9e60*/  @!P0 NANOSLEEP.SYNCS 0x989680 ;  /* 0x009896800000895d */ /* 0x004fea0003900000 */
[----:B------:R-:W2:Y:S02]  /*9e70*/  @!P0 SYNCS.PHASECHK.TRANS64 P0, [R0+URZ+0x8], R5 ;  /* 0x00000805000085a7 */ /* 0x000ea400080010ff */
[----:B--2---:R-:W-:Y:S05]  /*9e80*/  @!P0 BRA `(.L_x_83) ;  /* 0xfffffffc00ec8947 */ /* 0x004fea000383ffff */
[----:B------:R-:W-:Y:S05]  /*9e90*/  BRA `(.L_x_82) ;  /* 0xffffffa000bc7947 */ /* 0x000fea000383ffff */
.L_x_84:
[----:B-1----:R1:W2:Y:S02]  /*9ea0*/  SYNCS.PHASECHK.TRANS64.TRYWAIT P0, [R2+URZ+0x140], R5 ;  /* 0x00014005020075a7 */ /* 0x0022a400080011ff */
[----:B--2---:R-:W-:Y:S05]  /*9eb0*/  @!P0 NANOSLEEP.SYNCS 0x989680 ;  /* 0x009896800000895d */ /* 0x004fea0003900000 */
[----:B------:R-:W2:Y:S02]  /*9ec0*/  @!P0 SYNCS.PHASECHK.TRANS64 P0, [R2+URZ+0x140], R5 ;  /* 0x00014005020085a7 */ /* 0x000ea400080010ff */
[----:B--2---:R-:W-:Y:S05]  /*9ed0*/  @!P0 BRA `(.L_x_84) ;  /* 0xfffffffc00f08947 */ /* 0x004fea000383ffff */
[----:B------:R-:W-:Y:S05]  /*9ee0*/  BRA `(.L_x_192) ;  /* 0xffffffa400dc7947 */ /* 0x000fea000383ffff */
.L_x_88:
[----:B------:R-:W-:-:S07]  /*9ef0*/  MOV R0, UR44 ;  /* 0x0000002c00007c02 */ /* 0x000fce0008000f00 */
.L_x_193:
[----:B-1----:R1:W2:Y:S02]  /*9f00*/  SYNCS.PHASECHK.TRANS64.TRYWAIT P0, [R0+URZ+0x170], R5 ;  /* 0x00017005000075a7 */ /* 0x0022a400080011ff */
[----:B--2---:R-:W-:Y:S05]  /*9f10*/  @!P0 NANOSLEEP.SYNCS 0x989680 ;  /* 0x009896800000895d */ /* 0x004fea0003900000 */
[----:B------:R-:W2:Y:S02]  /*9f20*/  @!P0 SYNCS.PHASECHK.TRANS64 P0, [R0+URZ+0x170], R5 ;  /* 0x00017005000085a7 */ /* 0x000ea400080010ff */
[----:B--2---:R-:W-:Y:S05]  /*9f30*/  @!P0 BRA `(.L_x_193) ;  /* 0xfffffffc00f08947 */ /* 0x004fea000383ffff */
[----:B------:R-:W-:Y:S05]  /*9f40*/  BRA `(.L_x_194) ;  /* 0xffffffac00747947 */ /* 0x000fea000383ffff */
.L_x_91:
[----:B------:R-:W-:Y:S07]  /*9f50*/  MOV R0, UR7 ;  /* 0x0000000700007c02 */ /* 0x000fee0008000f00 */
.L_x_195:
[----:B-1----:R1:W2:Y:S02]  /*9f60*/  SYNCS.PHASECHK.TRANS64.TRYWAIT P0, [R0+URZ], R5 ;  /* 0x00000005000075a7 */ /* 0x0022a400080011ff */
[----:B--2---:R-:W-:Y:S05]  /*9f70*/  @!P0 NANOSLEEP.SYNCS 0x989680 ;  /* 0x009896800000895d */ /* 0x004fea0003900000 */
[----:B------:R-:W2:Y:S02]  /*9f80*/  @!P0 SYNCS.PHASECHK.TRANS64 P0, [R0+URZ], R5 ;  /* 0x00000005000085a7 */ /* 0x000ea400080010ff */
[----:B--2---:R-:W-:Y:S05]  /*9f90*/  @!P0 BRA `(.L_x_195) ;  /* 0xfffffffc00f08947 */ /* 0x004fea000383ffff */
[----:B------:R-:W-:Y:S05]  /*9fa0*/  BRA `(.L_x_90) ;  /* 0xffffffac00b47947 */ /* 0x000fea000383ffff */
.L_x_95:
[----:B-1----:R-:W-:-:S07]  /*9fb0*/  MOV R0, UR4 ;  /* 0x0000000400007c02 */ /* 0x002fce0008000f00 */
.L_x_196:
[----:B-1----:R1:W2:Y:S02]  /*9fc0*/  SYNCS.PHASECHK.TRANS64.TRYWAIT P0, [R0+URZ], R3 ;  /* 0x00000003000075a7 */ /* 0x0022a400080011ff */
[----:B--2---:R-:W-:Y:S05]  /*9fd0*/  @!P0 NANOSLEEP.SYNCS 0x989680 ;  /* 0x009896800000895d */ /* 0x004fea0003900000 */
[----:B------:R-:W2:Y:S02]  /*9fe0*/  @!P0 SYNCS.PHASECHK.TRANS64 P0, [R0+URZ], R3 ;  /* 0x00000003000085a7 */ /* 0x000ea400080010ff */
[----:B--2---:R-:W-:Y:S05]  /*9ff0*/  @!P0 BRA `(.L_x_196) ;  /* 0xfffffffc00f08947 */ /* 0x004fea000383ffff */
[----:B------:R-:W-:Y:S05]  /*a000*/  BRA `(.L_x_197) ;  /* 0xffffffb000bc7947 */ /* 0x000fea000383ffff */
.L_x_98:
[----:B------:R-:W-:-:S07]  /*a010*/  MOV R0, UR26 ;  /* 0x0000001a00007c02 */ /* 0x000fce0008000f00 */
.L_x_198:
[----:B-1----:R1:W2:Y:S02]  /*a020*/  SYNCS.PHASECHK.TRANS64.TRYWAIT P1, [R0+URZ+0x1a0], R3 ;  /* 0x0001a003000075a7 */ /* 0x0022a400080211ff */
[----:B--2---:R-:W-:Y:S05]  /*a030*/  @!P1 NANOSLEEP.SYNCS 0x989680 ;  /* 0x009896800000995d */ /* 0x004fea0003900000 */
[----:B------:R-:W2:Y:S02]  /*a040*/  @!P1 SYNCS.PHASECHK.TRANS64 P1, [R0+URZ+0x1a0], R3 ;  /* 0x0001a003000095a7 */ /* 0x000ea400080210ff */
[----:B--2---:R-:W-:Y:S05]  /*a050*/  @!P1 BRA `(.L_x_198) ;  /* 0xfffffffc00f09947 */ /* 0x004fea000383ffff */
[----:B------:R-:W-:Y:S05]  /*a060*/  BRA `(.L_x_199) ;  /* 0xffffffb400087947 */ /* 0x000fea000383ffff */
.L_x_103:
[----:B---3--:R3:W1:Y:S02]  /*a070*/  SYNCS.PHASECHK.TRANS64.TRYWAIT P0, [R12+URZ+0x140], R9 ;  /* 0x000140090c0075a7 */ /* 0x00866400080011ff */
[----:B-1----:R-:W-:Y:S05]  /*a080*/  @!P0 NANOSLEEP.SYNCS 0x989680 ;  /* 0x009896800000895d */ /* 0x002fea0003900000 */
[----:B------:R-:W1:Y:S02]  /*a090*/  @!P0 SYNCS.PHASECHK.TRANS64 P0, [R12+URZ+0x140], R9 ;  /* 0x000140090c0085a7 */ /* 0x000e6400080010ff */
[----:B-1----:R-:W-:Y:S05]  /*a0a0*/  @!P0 BRA `(.L_x_103) ;  /* 0xfffffffc00f08947 */ /* 0x002fea000383ffff */
[----:B------:R-:W-:Y:S05]  /*a0b0*/  BRA `(.L_x_200) ;  /* 0xffffffb800207947 */ /* 0x000fea000383ffff */
.L_x_106:
[----:B------:R-:W-:Y:S07]  /*a0c0*/  MOV R0, UR24 ;  /* 0x0000001800007c02 */ /* 0x000fee0008000f00 */
.L_x_201:
[----:B-1----:R1:W2:Y:S02]  /*a0d0*/  SYNCS.PHASECHK.TRANS64.TRYWAIT P2, [R0+URZ+0x138], R9 ;  /* 0x00013809000075a7 */ /* 0x0022a400080411ff */
[----:B--2---:R-:W-:Y:S05]  /*a0e0*/  @!P2 NANOSLEEP.SYNCS 0x989680 ;  /* 0x009896800000a95d */ /* 0x004fea0003900000 */
[----:B------:R-:W2:Y:S02]  /*a0f0*/  @!P2 SYNCS.PHASECHK.TRANS64 P2, [R0+URZ+0x138], R9 ;  /* 0x000138090000a5a7 */ /* 0x000ea400080410ff */
[----:B--2---:R-:W-:Y:S05]  /*a100*/  @!P2 BRA `(.L_x_201) ;  /* 0xfffffffc00f0a947 */ /* 0x004fea000383ffff */
[----:B------:R-:W-:Y:S05]  /*a110*/  BRA `(.L_x_105) ;  /* 0xffffffbc00847947 */ /* 0x000fea000383ffff */
.L_x_109:
[----:B------:R-:W-:Y:S07]  /*a120*/  MOV R0, UR4 ;  /* 0x0000000400007c02 */ /* 0x000fee0008000f00 */
.L_x_202:
[----:B-1----:R1:W2:Y:S02]  /*a130*/  SYNCS.PHASECHK.TRANS64.TRYWAIT P0, [R0+URZ+0x118], R9 ;  /* 0x00011809000075a7 */ /* 0x0022a400080011ff */
[----:B--2---:R-:W-:Y:S05]  /*a140*/  @!P0 NANOSLEEP.SYNCS 0x989680 ;  /* 0x009896800000895d */ /* 0x004fea0003900000 */
[----:B------:R-:W2:Y:S02]  /*a150*/  @!P0 SYNCS.PHASECHK.TRANS64 P0, [R0+URZ+0x118], R9 ;  /* 0x00011809000085a7 */ /* 0x000ea400080010ff */
[----:B--2---:R-:W-:Y:S05]  /*a160*/  @!P0 BRA `(.L_x_202) ;  /* 0xfffffffc00f08947 */ /* 0x004fea000383ffff */
[----:B------:R-:W-:Y:S05]  /*a170*/  BRA `(.L_x_203) ;  /* 0xffffffbc00e47947 */ /* 0x000fea000383ffff */
.L_x_110:
[----:B------:R-:W-:Y:S07]  /*a180*/  MOV R9, UR5 ;  /* 0x0000000500097c02 */ /* 0x000fee0008000f00 */
.L_x_204:
[----:B-1----:R1:W2:Y:S02]  /*a190*/  SYNCS.PHASECHK.TRANS64.TRYWAIT P0, [R9+URZ+0x118], R0 ;  /* 0x00011800090075a7 */ /* 0x0022a400080011ff */
[----:B--2---:R-:W-:Y:S05]  /*a1a0*/  @!P0 NANOSLEEP.SYNCS 0x989680 ;  /* 0x009896800000895d */ /* 0x004fea0003900000 */
[----:B------:R-:W2:Y:S02]  /*a1b0*/  @!P0 SYNCS.PHASECHK.TRANS64 P0, [R9+URZ+0x118], R0 ;  /* 0x00011800090085a7 */ /* 0x000ea400080010ff */
[----:B--2---:R-:W-:Y:S05]  /*a1c0*/  @!P0 BRA `(.L_x_204) ;  /* 0xfffffffc00f08947 */ /* 0x004fea000383ffff */
[----:B------:R-:W-:Y:S05]  /*a1d0*/  BRA `(.L_x_205) ;  /* 0xffffffc000407947 */ /* 0x000fea000383ffff */
.L_x_112:
[----:B------:R-:W-:-:S07]  /*a1e0*/  MOV R0, UR4 ;  /* 0x0000000400007c02 */ /* 0x000fce0008000f00 */
.L_x_206:
[----:B-1----:R1:W2:Y:S02]  /*a1f0*/  SYNCS.PHASECHK.TRANS64.TRYWAIT P0, [R0+URZ], R3 ;  /* 0x00000003000075a7 */ /* 0x0022a400080011ff */
[----:B--2---:R-:W-:Y:S05]  /*a200*/  @!P0 NANOSLEEP.SYNCS 0x989680 ;  /* 0x009896800000895d */ /* 0x004fea0003900000 */
[----:B------:R-:W2:Y:S02]  /*a210*/  @!P0 SYNCS.PHASECHK.TRANS64 P0, [R0+URZ], R3 ;  /* 0x00000003000085a7 */ /* 0x000ea400080010ff */
[----:B--2---:R-:W-:Y:S05]  /*a220*/  @!P0 BRA `(.L_x_206) ;  /* 0xfffffffc00f08947 */ /* 0x004fea000383ffff */
[----:B------:R-:W-:Y:S05]  /*a230*/  BRA `(.L_x_207) ;  /* 0xffffffc000d07947 */ /* 0x000fea000383ffff */
.L_x_113:
[----:B------:R-:W-:-:S07]  /*a240*/  MOV R0, UR5 ;  /* 0x0000000500007c02 */ /* 0x000fce0008000f00 */
.L_x_208:
[----:B-1----:R1:W2:Y:S02]  /*a250*/  SYNCS.PHASECHK.TRANS64.TRYWAIT P0, [R0+URZ], R3 ;  /* 0x00000003000075a7 */ /* 0x0022a400080011ff */
[----:B--2---:R-:W-:Y:S05]  /*a260*/  @!P0 NANOSLEEP.SYNCS 0x989680 ;  /* 0x009896800000895d */ /* 0x004fea0003900000 */
[----:B------:R-:W2:Y:S02]  /*a270*/  @!P0 SYNCS.PHASECHK.TRANS64 P0, [R0+URZ], R3 ;  /* 0x00000003000085a7 */ /* 0x000ea400080010ff */
[----:B--2---:R-:W-:Y:S05]  /*a280*/  @!P0 BRA `(.L_x_208) ;  /* 0xfffffffc00f08947 */ /* 0x004fea000383ffff */
[----:B------:R-:W-:Y:S05]  /*a290*/  BRA `(.L_x_209) ;  /* 0xffffffc000dc7947 */ /* 0x000fea000383ffff */
.L_x_115:
[----:B--2---:R2:W4:Y:S02]  /*a2a0*/  SYNCS.PHASECHK.TRANS64.TRYWAIT P0, [R0+URZ+0x140], R3 ;  /* 0x00014003000075a7 */ /* 0x00452400080011ff */
[----:B----4-:R-:W-:Y:S05]  /*a2b0*/  @!P0 NANOSLEEP.SYNCS 0x989680 ;  /* 0x009896800000895d */ /* 0x010fea0003900000 */
[----:B------:R-:W4:Y:S02]  /*a2c0*/  @!P0 SYNCS.PHASECHK.TRANS64 P0, [R0+URZ+0x140], R3 ;  /* 0x00014003000085a7 */ /* 0x000f2400080010ff */
[----:B----4-:R-:W-:Y:S05]  /*a2d0*/  @!P0 BRA `(.L_x_115) ;  /* 0xfffffffc00f08947 */ /* 0x010fea000383ffff */
[----:B------:R-:W-:Y:S05]  /*a2e0*/  BRA `(.L_x_210) ;  /* 0xffffffc400c07947 */ /* 0x000fea000383ffff */
.L_x_125:
[----:B-1----:R1:W2:Y:S02]  /*a2f0*/  SYNCS.PHASECHK.TRANS64.TRYWAIT P0, [R0+URZ+0x100], R5 ;  /* 0x00010005000075a7 */ /* 0x0022a400080011ff */
[----:B--2---:R-:W-:Y:S05]  /*a300*/  @!P0 NANOSLEEP.SYNCS 0x989680 ;  /* 0x009896800000895d */ /* 0x004fea0003900000 */
[----:B------:R-:W2:Y:S02]  /*a310*/  @!P0 SYNCS.PHASECHK.TRANS64 P0, [R0+URZ+0x100], R5 ;  /* 0x00010005000085a7 */ /* 0x000ea400080010ff */
[----:B--2---:R-:W-:Y:S05]  /*a320*/  @!P0 BRA `(.L_x_125) ;  /* 0xfffffffc00f08947 */ /* 0x004fea000383ffff */
[----:B------:R-:W-:Y:S05]  /*a330*/  BRA `(.L_x_124) ;  /* 0xffffffd400447947 */ /* 0x000fea000383ffff */
.L_x_127:
[----:B-1----:R1:W4:Y:S02]  /*a340*/  SYNCS.PHASECHK.TRANS64.TRYWAIT P1, [R92+URZ+0x160], R3 ;  /* 0x000160035c0075a7 */ /* 0x00232400080211ff */
[----:B----4-:R-:W-:Y:S05]  /*a350*/  @!P1 NANOSLEEP.SYNCS 0x989680 ;  /* 0x009896800000995d */ /* 0x010fea0003900000 */
[----:B------:R-:W4:Y:S02]  /*a360*/  @!P1 SYNCS.PHASECHK.TRANS64 P1, [R92+URZ+0x160], R3 ;  /* 0x000160035c0095a7 */ /* 0x000f2400080210ff */
[----:B----4-:R-:W-:Y:S05]  /*a370*/  @!P1 BRA `(.L_x_127) ;  /* 0xfffffffc00f09947 */ /* 0x010fea000383ffff */
[----:B------:R-:W-:Y:S05]  /*a380*/  BRA `(.L_x_126) ;  /* 0xffffffd4007c7947 */ /* 0x000fea000383ffff */
.L_x_138:
[----:B---3--:R3:W4:Y:S02]  /*a390*/  SYNCS.PHASECHK.TRANS64.TRYWAIT P0, [R2+URZ+0x100], R5 ;  /* 0x00010005020075a7 */ /* 0x00872400080011ff */
[----:B----4-:R-:W-:Y:S05]  /*a3a0*/  @!P0 NANOSLEEP.SYNCS 0x989680 ;  /* 0x009896800000895d */ /* 0x010fea0003900000 */
[----:B------:R-:W4:Y:S02]  /*a3b0*/  @!P0 SYNCS.PHASECHK.TRANS64 P0, [R2+URZ+0x100], R5 ;  /* 0x00010005020085a7 */ /* 0x000f2400080010ff */
[----:B----4-:R-:W-:Y:S05]  /*a3c0*/  @!P0 BRA `(.L_x_138) ;  /* 0xfffffffc00f08947 */ /* 0x010fea000383ffff */
[----:B------:R-:W-:Y:S05]  /*a3d0*/  BRA `(.L_x_137) ;  /* 0xffffffe0006c7947 */ /* 0x000fea000383ffff */
        .weak           $__internal_0_$__cuda_sm10x_tcgen05_guardrail_trap_col_being_dealloced_not_returned_by_alloc
        .type           $__internal_0_$__cuda_sm10x_tcgen05_guardrail_trap_col_being_dealloced_not_returned_by_alloc,@function
        .size           $__internal_0_$__cuda_sm10x_tcgen05_guardrail_trap_col_being_dealloced_not_returned_by_alloc,($__internal_1_$__cuda_sm10x_tcgen05_guardrail_trap_phase_invalid_during_alloc - $__internal_0_$__cuda_sm10x_tcgen05_guardrail_trap_col_being_dealloced_not_returned_by_alloc)
$__internal_0_$__cuda_sm10x_tcgen05_guardrail_trap_col_being_dealloced_not_returned_by_alloc:
[----:B------:R-:W-:Y:S05]  /*a3e0*/  BPT.TRAP 0x1 ;  /* 0x000000040000795c */ /* 0x000fea0000300000 */
[----:B------:R-:W-:-:S04]  /*a3f0*/  HFMA2 R3, -RZ, RZ, 0, 0 ;  /* 0x00000000ff037431 */ /* 0x000fc800000001ff */
[----:B------:R-:W-:Y:S05]  /*a400*/  RET.REL.NODEC R2 `(_ZN7cutlass13device_kernelINS_4gemm6kernel13GemmUniversalIN4cute5tupleIJiiiiEEENS1_10collective13CollectiveMmaINS1_46MainloopSm100TmaUmmaWarpSpecializedBlockScaledILi16ELi2ELi2ENS5_IJNS4_1CILi2EEENSA_ILi4EEENSA_ILi1EEEEEEEENS5_IJNSA_ILi256EEENSA_ILi64EEENSA_ILi128EEEEEENS5_IJNS_12float_e2m1_tENS_13float_ue4m3_tEEEENS5_IJNS5_IJlSD_lEEENS4_6LayoutINS5_IJNS5_IJNS5_IJNSA_ILi32EEESC_EEEiEEENS5_IJNS5_IJNSA_ILi16EEESC_EEEiEEENS5_IJSD_iEEEEEENS5_IJSU_NS5_IJNS5_IJNSA_ILi0EEESD_EEENSA_ILi512EEEEEENS5_IJSX_iEEEEEEEEEEESM_S14_NS4_8TiledMMAINS4_8MMA_AtomIJNS4_23SM100_MMA_MXF4_2x1SM_SSISK_SK_fSL_Li256ELi64ELi16ELNS4_4UMMA5MajorE0ELS19_0ELNS18_7ScaleInE0ELS1A_0EEEEEENSO_INS5_IJSD_SD_SD_EEENS5_IJSX_SX_SX_EEEEENS5_IJNS4_10UnderscoreES1G_S1G_EEEEENS5_IJNS4_28SM100_TMA_2SM_LOAD_MULTICASTES1J_EEENS5_IJNS4_14ComposedLayoutINS4_7SwizzleILi2ELi4ELi3EEENS4_18smem_ptr_flag_bitsILi4EEENSO_INS5_IJNSA_ILi8EEESI_EEENS5_IJSI_SD_EEEEEEENSO_INS5_IJNS5_IJNS5_IJSQ_SD_EEEST_EEESD_NS5_IJSD_SB_EEEEEENS5_IJNS5_IJNS5_IJST_SZ_EEESY_EEESX_NS5_IJSC_SZ_EEEEEEEEEEEvNS4_8identityENS5_IJNS4_18SM100_TMA_2SM_LOADES1J_EEES24_vS25_EENS_8epilogue10collective18CollectiveEpilogueINS29_23Sm100TmaWarpSpecializedILi3ELi2ELi32ELb1ELb0EEEJNS5_IJSI_SH_SI_EEENS5_IJNSO_ISI_SD_EENSO_ISP_SD_EEEEENS_10bfloat16_tESN_S2I_SN_NS29_6fusion15FusionCallbacksIS2D_NS2J_17LinearCombinationIS2I_fS2I_fLNS_15FloatRoundStyleE2EEES2E_S2H_JEEENS4_5SM1004TMEM4LOAD26SM100_TMEM_LOAD_32dp32b32xENS4_13SM90_TMA_LOADENS1L_IS1N_NS1O_ILi16EEENSO_INS5_IJS1Q_SP_EEENS5_IJSP_SD_EEEEEEENS4_39AutoVectorizingCopyWithAssumedAlignmentILi128EEENS4_14SM90_TMA_STOREES2Y_S30_S30_EEEvvEEEEvNT_6ParamsE) ;  /* 0xffffff5802fc7950 */ /* 0x000fea0003c3ffff */
        .weak           $__internal_1_$__cuda_sm10x_tcgen05_guardrail_trap_phase_invalid_during_alloc
        .type           $__internal_1_$__cuda_sm10x_tcgen05_guardrail_trap_phase_invalid_during_alloc,@function
        .size           $__internal_1_$__cuda_sm10x_tcgen05_guardrail_trap_phase_invalid_during_alloc,($__internal_2_$__cuda_sm10x_tcgen05_guardrail_trap_unallocated_columns_being_dealloced - $__internal_1_$__cuda_sm10x_tcgen05_guardrail_trap_phase_invalid_during_alloc)
$__internal_1_$__cuda_sm10x_tcgen05_guardrail_trap_phase_invalid_during_alloc:
[----:B------:R-:W-:Y:S05]  /*a410*/  BPT.TRAP 0x1 ;  /* 0x000000040000795c */ /* 0x000fea0000300000 */
[----:B------:R-:W-:-:S04]  /*a420*/  MOV R5, 0x0 ;  /* 0x0000000000057802 */ /* 0x000fc80000000f00 */
[----:B------:R-:W-:Y:S05]  /*a430*/  RET.REL.NODEC R4 `(_ZN7cutlass13device_kernelINS_4gemm6kernel13GemmUniversalIN4cute5tupleIJiiiiEEENS1_10collective13CollectiveMmaINS1_46MainloopSm100TmaUmmaWarpSpecializedBlockScaledILi16ELi2ELi2ENS5_IJNS4_1CILi2EEENSA_ILi4EEENSA_ILi1EEEEEEEENS5_IJNSA_ILi256EEENSA_ILi64EEENSA_ILi128EEEEEENS5_IJNS_12float_e2m1_tENS_13float_ue4m3_tEEEENS5_IJNS5_IJlSD_lEEENS4_6LayoutINS5_IJNS5_IJNS5_IJNSA_ILi32EEESC_EEEiEEENS5_IJNS5_IJNSA_ILi16EEESC_EEEiEEENS5_IJSD_iEEEEEENS5_IJSU_NS5_IJNS5_IJNSA_ILi0EEESD_EEENSA_ILi512EEEEEENS5_IJSX_iEEEEEEEEEEESM_S14_NS4_8TiledMMAINS4_8MMA_AtomIJNS4_23SM100_MMA_MXF4_2x1SM_SSISK_SK_fSL_Li256ELi64ELi16ELNS4_4UMMA5MajorE0ELS19_0ELNS18_7ScaleInE0ELS1A_0EEEEEENSO_INS5_IJSD_SD_SD_EEENS5_IJSX_SX_SX_EEEEENS5_IJNS4_10UnderscoreES1G_S1G_EEEEENS5_IJNS4_28SM100_TMA_2SM_LOAD_MULTICASTES1J_EEENS5_IJNS4_14ComposedLayoutINS4_7SwizzleILi2ELi4ELi3EEENS4_18smem_ptr_flag_bitsILi4EEENSO_INS5_IJNSA_ILi8EEESI_EEENS5_IJSI_SD_EEEEEEENSO_INS5_IJNS5_IJNS5_IJSQ_SD_EEEST_EEESD_NS5_IJSD_SB_EEEEEENS5_IJNS5_IJNS5_IJST_SZ_EEESY_EEESX_NS5_IJSC_SZ_EEEEEEEEEEEvNS4_8identityENS5_IJNS4_18SM100_TMA_2SM_LOADES1J_EEES24_vS25_EENS_8epilogue10collective18CollectiveEpilogueINS29_23Sm100TmaWarpSpecializedILi3ELi2ELi32ELb1ELb0EEEJNS5_IJSI_SH_SI_EEENS5_IJNSO_ISI_SD_EENSO_ISP_SD_EEEEENS_10bfloat16_tESN_S2I_SN_NS29_6fusion15FusionCallbacksIS2D_NS2J_17LinearCombinationIS2I_fS2I_fLNS_15FloatRoundStyleE2EEES2E_S2H_JEEENS4_5SM1004TMEM4LOAD26SM100_TMEM_LOAD_32dp32b32xENS4_13SM90_TMA_LOADENS1L_IS1N_NS1O_ILi16EEENSO_INS5_IJS1Q_SP_EEENS5_IJSP_SD_EEEEEEENS4_39AutoVectorizingCopyWithAssumedAlignmentILi128EEENS4_14SM90_TMA_STOREES2Y_S30_S30_EEEvvEEEEvNT_6ParamsE) ;  /* 0xffffff5804f07950 */ /* 0x000fea0003c3ffff */
        .weak           $__internal_2_$__cuda_sm10x_tcgen05_guardrail_trap_unallocated_columns_being_dealloced
        .type           $__internal_2_$__cuda_sm10x_tcgen05_guardrail_trap_unallocated_columns_being_dealloced,@function
        .size           $__internal_2_$__cuda_sm10x_tcgen05_guardrail_trap_unallocated_columns_being_dealloced,(.L_x_212 - $__internal_2_$__cuda_sm10x_tcgen05_guardrail_trap_unallocated_columns_being_dealloced)
$__internal_2_$__cuda_sm10x_tcgen05_guardrail_trap_unallocated_columns_being_dealloced:
[----:B------:R-:W-:Y:S05]  /*a440*/  BPT.TRAP 0x1 ;  /* 0x000000040000795c */ /* 0x000fea0000300000 */
[----:B------:R-:W-:-:S04]  /*a450*/  HFMA2 R3, -RZ, RZ, 0, 0 ;  /* 0x00000000ff037431 */ /* 0x000fc800000001ff */
[----:B------:R-:W-:Y:S05]  /*a460*/  RET.REL.NODEC R2 `(_ZN7cutlass13device_kernelINS_4gemm6kernel13GemmUniversalIN4cute5tupleIJiiiiEEENS1_10collective13CollectiveMmaINS1_46MainloopSm100TmaUmmaWarpSpecializedBlockScaledILi16ELi2ELi2ENS5_IJNS4_1CILi2EEENSA_ILi4EEENSA_ILi1EEEEEEEENS5_IJNSA_ILi256EEENSA_ILi64EEENSA_ILi128EEEEEENS5_IJNS_12float_e2m1_tENS_13float_ue4m3_tEEEENS5_IJNS5_IJlSD_lEEENS4_6LayoutINS5_IJNS5_IJNS5_IJNSA_ILi32EEESC_EEEiEEENS5_IJNS5_IJNSA_ILi16EEESC_EEEiEEENS5_IJSD_iEEEEEENS5_IJSU_NS5_IJNS5_IJNSA_ILi0EEESD_EEENSA_ILi512EEEEEENS5_IJSX_iEEEEEEEEEEESM_S14_NS4_8TiledMMAINS4_8MMA_AtomIJNS4_23SM100_MMA_MXF4_2x1SM_SSISK_SK_fSL_Li256ELi64ELi16ELNS4_4UMMA5MajorE0ELS19_0ELNS18_7ScaleInE0ELS1A_0EEEEEENSO_INS5_IJSD_SD_SD_EEENS5_IJSX_SX_SX_EEEEENS5_IJNS4_10UnderscoreES1G_S1G_EEEEENS5_IJNS4_28SM100_TMA_2SM_LOAD_MULTICASTES1J_EEENS5_IJNS4_14ComposedLayoutINS4_7SwizzleILi2ELi4ELi3EEENS4_18smem_ptr_flag_bitsILi4EEENSO_INS5_IJNSA_ILi8EEESI_EEENS5_IJSI_SD_EEEEEEENSO_INS5_IJNS5_IJNS5_IJSQ_SD_EEEST_EEESD_NS5_IJSD_SB_EEEEEENS5_IJNS5_IJNS5_IJST_SZ_EEESY_EEESX_NS5_IJSC_SZ_EEEEEEEEEEEvNS4_8identityENS5_IJNS4_18SM100_TMA_2SM_LOADES1J_EEES24_vS25_EENS_8epilogue10collective18CollectiveEpilogueINS29_23Sm100TmaWarpSpecializedILi3ELi2ELi32ELb1ELb0EEEJNS5_IJSI_SH_SI_EEENS5_IJNSO_ISI_SD_EENSO_ISP_SD_EEEEENS_10bfloat16_tESN_S2I_SN_NS29_6fusion15FusionCallbacksIS2D_NS2J_17LinearCombinationIS2I_fS2I_fLNS_15FloatRoundStyleE2EEES2E_S2H_JEEENS4_5SM1004TMEM4LOAD26SM100_TMEM_LOAD_32dp32b32xENS4_13SM90_TMA_LOADENS1L_IS1N_NS1O_ILi16EEENSO_INS5_IJS1Q_SP_EEENS5_IJSP_SD_EEEEEEENS4_39AutoVectorizingCopyWithAssumedAlignmentILi128EEENS4_14SM90_TMA_STOREES2Y_S30_S30_EEEvvEEEEvNT_6ParamsE) ;  /* 0xffffff5802e47950 */ /* 0x000fea0003c3ffff */
.L_x_211:
[----:B------:R-:W-:-:S00]  /*a470*/  BRA `(.L_x_211) ;  /* 0xfffffffc00fc7947 */ /* 0x000fc0000383ffff */
[----:B------:R-:W-:-:S00]  /*a480*/  NOP ;  /* 0x0000000000007918 */ /* 0x000fc00000000000 */
[----:B------:R-:W-:-:S00]  /*a490*/  NOP ;  /* 0x0000000000007918 */ /* 0x000fc00000000000 */
[----:B------:R-:W-:-:S00]  /*a4a0*/  NOP ;  /* 0x0000000000007918 */ /* 0x000fc00000000000 */
[----:B------:R-:W-:-:S00]  /*a4b0*/  NOP ;  /* 0x0000000000007918 */ /* 0x000fc00000000000 */
[----:B------:R-:W-:-:S00]  /*a4c0*/  NOP ;  /* 0x0000000000007918 */ /* 0x000fc00000000000 */
[----:B------:R-:W-:-:S00]  /*a4d0*/  NOP ;  /* 0x0000000000007918 */ /* 0x000fc00000000000 */
[----:B------:R-:W-:-:S00]  /*a4e0*/  NOP ;  /* 0x0000000000007918 */ /* 0x000fc00000000000 */
[----:B------:R-:W-:-:S00]  /*a4f0*/  NOP ;  /* 0x0000000000007918 */ /* 0x000fc00000000000 */
.L_x_212:


//--------------------- .nv.global.init           --------------------------
	.section	.nv.global.init,"aw",@progbits
.nv.global.init:
	.type		$str$29,@object
	.size		$str$29,($str$30 - $str$29)
$str$29:
        /*0000*/ 	.byte	0x28, 0x61, 0x64, 0x64, 0x72, 0x65, 0x73, 0x73, 0x20, 0x26, 0x20, 0x6d, 0x61, 0x73, 0x6b, 0x29
        /*0010*/ 	.byte	0x20, 0x3d, 0x3d, 0x20, 0x30, 0x00
	.type		$str$30,@object
	.size		$str$30,($str$26 - $str$30)
$str$30:
        /*0016*/ 	.byte	0x2f, 0x74, 0x6d, 0x70, 0x2f, 0x63, 0x75, 0x74, 0x6c, 0x61, 0x73, 0x73, 0x5f, 0x73, 0x77, 0x65
        /*0026*/ 	.byte	0x65, 0x70, 0x5f, 0x73, 0x72, 0x63, 0x2f, 0x69, 0x6e, 0x63, 0x6c, 0x75, 0x64, 0x65, 0x2f, 0x63
        /*0036*/ 	.byte	0x75, 0x74, 0x65, 0x2f, 0x70, 0x6f, 0x69, 0x6e, 0x74, 0x65, 0x72, 0x5f, 0x66, 0x6c, 0x61, 0x67
        /*0046*/ 	.byte	0x67, 0x65, 0x64, 0x2e, 0x68, 0x70, 0x70, 0x00
	.type		$str$26,@object
	.size		$str$26,($str$25 - $str$26)
$str$26:
        /*004e*/ 	.byte	0x2f, 0x74, 0x6d, 0x70, 0x2f, 0x63, 0x75, 0x74, 0x6c, 0x61, 0x73, 0x73, 0x5f, 0x73, 0x77, 0x65
        /*005e*/ 	.byte	0x65, 0x70, 0x5f, 0x73, 0x72, 0x63, 0x2f, 0x69, 0x6e, 0x63, 0x6c, 0x75, 0x64, 0x65, 0x2f, 0x63
        /*006e*/ 	.byte	0x75, 0x74, 0x65, 0x2f, 0x61, 0x74, 0x6f, 0x6d, 0x2f, 0x63, 0x6f, 0x70, 0x79, 0x5f, 0x74, 0x72
        /*007e*/ 	.byte	0x61, 0x69, 0x74, 0x73, 0x5f, 0x73, 0x6d, 0x31, 0x30, 0x30, 0x2e, 0x68, 0x70, 0x70, 0x00
	.type		$str$25,@object
	.size		$str$25,(__unnamed_1 - $str$25)
$str$25:
        /*008d*/ 	.byte	0x28, 0x28, 0x75, 0x69, 0x6e, 0x74, 0x33, 0x32, 0x5f, 0x74, 0x28, 0x74, 0x68, 0x72, 0x65, 0x61
        /*009d*/ 	.byte	0x64, 0x49, 0x64, 0x78, 0x2e, 0x78, 0x29, 0x20, 0x2f, 0x20, 0x33, 0x32, 0x29, 0x20, 0x25, 0x20
        /*00ad*/ 	.byte	0x34, 0x29, 0x20, 0x3d, 0x3d, 0x20, 0x28, 0x28, 0x28, 0x74, 0x6d, 0x65, 0x6d, 0x5f, 0x61, 0x64
        /*00bd*/ 	.byte	0x64, 0x72, 0x20, 0x3e, 0x3e, 0x20, 0x31, 0x36, 0x29, 0x20, 0x2f, 0x20, 0x33, 0x32, 0x29, 0x20
        /*00cd*/ 	.byte	0x25, 0x20, 0x34, 0x29, 0x00
	.type		__unnamed_1,@object
	.size		__unnamed_1,(__unnamed_2 - __unnamed_1)
__unnamed_1:
        /*00d2*/ 	.byte	0x61, 0x75, 0x74, 0x6f, 0x20, 0x63, 0x75, 0x74, 0x65, 0x3a, 0x3a, 0x61, 0x73, 0x5f, 0x70, 0x6f
        /* <DEDUP_REMOVED lines=24> */
        /*0262*/ 	.byte	0x34, 0x30, 0x39, 0x36, 0x3e, 0x3e, 0x3e, 0x3e, 0x5d, 0x00
	.type		__unnamed_2,@object
	.size		__unnamed_2,(.L_2 - __unnamed_2)
__unnamed_2:
        /* <DEDUP_REMOVED lines=42> */
        /*050c*/ 	.byte	0x3e, 0x3e, 0x5d, 0x00
.L_2:


//--------------------- .nv.shared._ZN7cutlass13device_kernelINS_4gemm6kernel13GemmUniversalIN4cute5tupleIJiiiiEEENS1_10collective13CollectiveMmaINS1_46MainloopSm100TmaUmmaWarpSpecializedBlockScaledILi16ELi2ELi2ENS5_IJNS4_1CILi2EEENSA_ILi4EEENSA_ILi1EEEEEEEENS5_IJNSA_ILi256EEENSA_ILi64EEENSA_ILi128EEEEEENS5_IJNS_12float_e2m1_tENS_13float_ue4m3_tEEEENS5_IJNS5_IJlSD_lEEENS4_6LayoutINS5_IJNS5_IJNS5_IJNSA_ILi32EEESC_EEEiEEENS5_IJNS5_IJNSA_ILi16EEESC_EEEiEEENS5_IJSD_iEEEEEENS5_IJSU_NS5_IJNS5_IJNSA_ILi0EEESD_EEENSA_ILi512EEEEEENS5_IJSX_iEEEEEEEEEEESM_S14_NS4_8TiledMMAINS4_8MMA_AtomIJNS4_23SM100_MMA_MXF4_2x1SM_SSISK_SK_fSL_Li256ELi64ELi16ELNS4_4UMMA5MajorE0ELS19_0ELNS18_7ScaleInE0ELS1A_0EEEEEENSO_INS5_IJSD_SD_SD_EEENS5_IJSX_SX_SX_EEEEENS5_IJNS4_10UnderscoreES1G_S1G_EEEEENS5_IJNS4_28SM100_TMA_2SM_LOAD_MULTICASTES1J_EEENS5_IJNS4_14ComposedLayoutINS4_7SwizzleILi2ELi4ELi3EEENS4_18smem_ptr_flag_bitsILi4EEENSO_INS5_IJNSA_ILi8EEESI_EEENS5_IJSI_SD_EEEEEEENSO_INS5_IJNS5_IJNS5_IJSQ_SD_EEEST_EEESD_NS5_IJSD_SB_EEEEEENS5_IJNS5_IJNS5_IJST_SZ_EEESY_EEESX_NS5_IJSC_SZ_EEEEEEEEEEEvNS4_8identityENS5_IJNS4_18SM100_TMA_2SM_LOADES1J_EEES24_vS25_EENS_8epilogue10collective18CollectiveEpilogueINS29_23Sm100TmaWarpSpecializedILi3ELi2ELi32ELb1ELb0EEEJNS5_IJSI_SH_SI_EEENS5_IJNSO_ISI_SD_EENSO_ISP_SD_EEEEENS_10bfloat16_tESN_S2I_SN_NS29_6fusion15FusionCallbacksIS2D_NS2J_17LinearCombinationIS2I_fS2I_fLNS_15FloatRoundStyleE2EEES2E_S2H_JEEENS4_5SM1004TMEM4LOAD26SM100_TMEM_LOAD_32dp32b32xENS4_13SM90_TMA_LOADENS1L_IS1N_NS1O_ILi16EEENSO_INS5_IJS1Q_SP_EEENS5_IJSP_SD_EEEEEEENS4_39AutoVectorizingCopyWithAssumedAlignmentILi128EEENS4_14SM90_TMA_STOREES2Y_S30_S30_EEEvvEEEEvNT_6ParamsE --------------------------
	.section	.nv.shared._ZN7cutlass13device_kernelINS_4gemm6kernel13GemmUniversalIN4cute5tupleIJiiiiEEENS1_10collective13CollectiveMmaINS1_46MainloopSm100TmaUmmaWarpSpecializedBlockScaledILi16ELi2ELi2ENS5_IJNS4_1CILi2EEENSA_ILi4EEENSA_ILi1EEEEEEEENS5_IJNSA_ILi256EEENSA_ILi64EEENSA_ILi128EEEEEENS5_IJNS_12float_e2m1_tENS_13float_ue4m3_tEEEENS5_IJNS5_IJlSD_lEEENS4_6LayoutINS5_IJNS5_IJNS5_IJNSA_ILi32EEESC_EEEiEEENS5_IJNS5_IJNSA_ILi16EEESC_EEEiEEENS5_IJSD_iEEEEEENS5_IJSU_NS5_IJNS5_IJNSA_ILi0EEESD_EEENSA_ILi512EEEEEENS5_IJSX_iEEEEEEEEEEESM_S14_NS4_8TiledMMAINS4_8MMA_AtomIJNS4_23SM100_MMA_MXF4_2x1SM_SSISK_SK_fSL_Li256ELi64ELi16ELNS4_4UMMA5MajorE0ELS19_0ELNS18_7ScaleInE0ELS1A_0EEEEEENSO_INS5_IJSD_SD_SD_EEENS5_IJSX_SX_SX_EEEEENS5_IJNS4_10UnderscoreES1G_S1G_EEEEENS5_IJNS4_28SM100_TMA_2SM_LOAD_MULTICASTES1J_EEENS5_IJNS4_14ComposedLayoutINS4_7SwizzleILi2ELi4ELi3EEENS4_18smem_ptr_flag_bitsILi4EEENSO_INS5_IJNSA_ILi8EEESI_EEENS5_IJSI_SD_EEEEEEENSO_INS5_IJNS5_IJNS5_IJSQ_SD_EEEST_EEESD_NS5_IJSD_SB_EEEEEENS5_IJNS5_IJNS5_IJST_SZ_EEESY_EEESX_NS5_IJSC_SZ_EEEEEEEEEEEvNS4_8identityENS5_IJNS4_18SM100_TMA_2SM_LOADES1J_EEES24_vS25_EENS_8epilogue10collective18CollectiveEpilogueINS29_23Sm100TmaWarpSpecializedILi3ELi2ELi32ELb1ELb0EEEJNS5_IJSI_SH_SI_EEENS5_IJNSO_ISI_SD_EENSO_ISP_SD_EEEEENS_10bfloat16_tESN_S2I_SN_NS29_6fusion15FusionCallbacksIS2D_NS2J_17LinearCombinationIS2I_fS2I_fLNS_15FloatRoundStyleE2EEES2E_S2H_JEEENS4_5SM1004TMEM4LOAD26SM100_TMEM_LOAD_32dp32b32xENS4_13SM90_TMA_LOADENS1L_IS1N_NS1O_ILi16EEENSO_INS5_IJS1Q_SP_EEENS5_IJSP_SD_EEEEEEENS4_39AutoVectorizingCopyWithAssumedAlignmentILi128EEENS4_14SM90_TMA_STOREES2Y_S30_S30_EEEvvEEEEvNT_6ParamsE,"aw",@nobits
	.sectionflags	@""
	.align	16
	.zero		1024


//--------------------- .nv.shared.reserved.0     --------------------------
	.section	.nv.shared.reserved.0,"aw",@nobits
	.weak		__nv_reservedSMEM_offset_0_alias
	.size		__nv_reservedSMEM_offset_0_alias, 0, 64
	.other		__nv_reservedSMEM_offset_0_alias,@"STO_CUDA_RESERVED_SHARED STV_DEFAULT"
__nv_reservedSMEM_offset_0_alias:
	.zero		0
.nv.shared.reserved.0:
	.zero		64
	.weak		__nv_reservedSMEM_tcgen05_partition
	.type		__nv_reservedSMEM_tcgen05_partition,@object
	.size		__nv_reservedSMEM_tcgen05_partition,(.L_0 - __nv_reservedSMEM_tcgen05_partition)
__nv_reservedSMEM_tcgen05_partition:
	.zero		32
.L_0:


//--------------------- .nv.global                --------------------------
	.section	.nv.global,"aw",@nobits
.nv.global:
	.type		_ZN40_INTERNAL_b22129ca_4_k_cu_1b14f615_219074cute1_E,@object
	.size		_ZN40_INTERNAL_b22129ca_4_k_cu_1b14f615_219074cute1_E,(_ZN40_INTERNAL_b22129ca_4_k_cu_1b14f615_219074cuda3std3__45__cpo6cbeginE - _ZN40_INTERNAL_b22129ca_4_k_cu_1b14f615_219074cute1_E)
_ZN40_INTERNAL_b22129ca_4_k_cu_1b14f615_219074cute1_E:
	.zero		1
	.type		_ZN40_INTERNAL_b22129ca_4_k_cu_1b14f615_219074cuda3std3__45__cpo6cbeginE,@object
	.size		_ZN40_INTERNAL_b22129ca_4_k_cu_1b14f615_219074cuda3std3__45__cpo6cbeginE,(_ZN40_INTERNAL_b22129ca_4_k_cu_1b14f615_219074cuda3std3__48in_placeE - _ZN40_INTERNAL_b22129ca_4_k_cu_1b14f615_219074cuda3std3__45__cpo6cbeginE)
_ZN40_INTERNAL_b22129ca_4_k_cu_1b14f615_219074cuda3std3__45__cpo6cbeginE:
	.zero		1
	.type		_ZN40_INTERNAL_b22129ca_4_k_cu_1b14f615_219074cuda3std3__48in_placeE,@object
	.size		_ZN40_INTERNAL_b22129ca_4_k_cu_1b14f615_219074cuda3std3__48in_placeE,(_ZN40_INTERNAL_b22129ca_4_k_cu_1b14f615_219074cuda3std6ranges3__45__cpo9iter_moveE - _ZN40_INTERNAL_b22129ca_4_k_cu_1b14f615_219074cuda3std3__48in_placeE)
_ZN40_INTERNAL_b22129ca_4_k_cu_1b14f615_219074cuda3std3__48in_placeE:
	.zero		1
	.type		_ZN40_INTERNAL_b22129ca_4_k_cu_1b14f615_219074cuda3std6ranges3__45__cpo9iter_moveE,@object
	.size		_ZN40_INTERNAL_b22129ca_4_k_cu_1b14f615_219074cuda3std6ranges3__45__cpo9iter_moveE,(_ZN40_INTERNAL_b22129ca_4_k_cu_1b14f615_219074cuda3std3__45__cpo5beginE - _ZN40_INTERNAL_b22129ca_4_k_cu_1b14f615_219074cuda3std6ranges3__45__cpo9iter_moveE)
_ZN40_INTERNAL_b22129ca_4_k_cu_1b14f615_219074cuda3std6ranges3__45__cpo9iter_moveE:
	.zero		1
	.type		_ZN40_INTERNAL_b22129ca_4_k_cu_1b14f615_219074cuda3std3__45__cpo5beginE,@object
	.size		_ZN40_INTERNAL_b22129ca_4_k_cu_1b14f615_219074cuda3std3__45__cpo5beginE,(_ZN40_INTERNAL_b22129ca_4_k_cu_1b14f615_219074cuda3std3__442_GLOBAL__N__b22129ca_4_k_cu_1b14f615_219076ignoreE - _ZN40_INTERNAL_b22129ca_4_k_cu_1b14f615_219074cuda3std3__45__cpo5beginE)
_ZN40_INTERNAL_b22129ca_4_k_cu_1b14f615_219074cuda3std3__45__cpo5beginE:
	.zero		1
	.type		_ZN40_INTERNAL_b22129ca_4_k_cu_1b14f615_219074cuda3std3__442_GLOBAL__N__b22129ca_4_k_cu_1b14f615_219076ignoreE,@object
	.size		_ZN40_INTERNAL_b22129ca_4_k_cu_1b14f615_219074cuda3std3__442_GLOBAL__N__b22129ca_4_k_cu_1b14f615_219076ignoreE,(_ZN40_INTERNAL_b22129ca_4_k_cu_1b14f615_219074cute7productE - _ZN40_INTERNAL_b22129ca_4_k_cu_1b14f615_219074cuda3std3__442_GLOBAL__N__b22129ca_4_k_cu_1b14f615_219076ignoreE)
_ZN40_INTERNAL_b22129ca_4_k_cu_1b14f615_219074cuda3std3__442_GLOBAL__N__b22129ca_4_k_cu_1b14f615_219076ignoreE:
	.zero		1
	.type		_ZN40_INTERNAL_b22129ca_4_k_cu_1b14f615_219074cute7productE,@object
	.size		_ZN40_INTERNAL_b22129ca_4_k_cu_1b14f615_219074cute7productE,(_ZN40_INTERNAL_b22129ca_4_k_cu_1b14f615_219074cuda3std3__45__cpo3endE - _ZN40_INTERNAL_b22129ca_4_k_cu_1b14f615_219074cute7productE)
_ZN40_INTERNAL_b22129ca_4_k_cu_1b14f615_219074cute7productE:
	.zero		1
	.type		_ZN40_INTERNAL_b22129ca_4_k_cu_1b14f615_219074cuda3std3__45__cpo3endE,@object
	.size		_ZN40_INTERNAL_b22129ca_4_k_cu_1b14f615_219074cuda3std3__45__cpo3endE,(_ZN40_INTERNAL_b22129ca_4_k_cu_1b14f615_219074cuda3std3__419piecewise_constructE - _ZN40_INTERNAL_b22129ca_4_k_cu_1b14f615_219074cuda3std3__45__cpo3endE)
_ZN40_INTERNAL_b22129ca_4_k_cu_1b14f615_219074cuda3std3__45__cpo3endE:
	.zero		1
	.type		_ZN40_INTERNAL_b22129ca_4_k_cu_1b14f615_219074cuda3std3__419piecewise_constructE,@object
	.size		_ZN40_INTERNAL_b22129ca_4_k_cu_1b14f615_219074cuda3std3__419piecewise_constructE,(_ZN40_INTERNAL_b22129ca_4_k_cu_1b14f615_219074cuda3std3__45__cpo4cendE - _ZN40_INTERNAL_b22129ca_4_k_cu_1b14f615_219074cuda3std3__419piecewise_constructE)
_ZN40_INTERNAL_b22129ca_4_k_cu_1b14f615_219074cuda3std3__419piecewise_constructE:
	.zero		1
	.type		_ZN40_INTERNAL_b22129ca_4_k_cu_1b14f615_219074cuda3std3__45__cpo4cendE,@object
	.size		_ZN40_INTERNAL_b22129ca_4_k_cu_1b14f615_219074cuda3std3__45__cpo4cendE,(_ZN40_INTERNAL_b22129ca_4_k_cu_1b14f615_219074cuda3std6ranges3__45__cpo4swapE - _ZN40_INTERNAL_b22129ca_4_k_cu_1b14f615_219074cuda3std3__45__cpo4cendE)
_ZN40_INTERNAL_b22129ca_4_k_cu_1b14f615_219074cuda3std3__45__cpo4cendE:
	.zero		1
	.type		_ZN40_INTERNAL_b22129ca_4_k_cu_1b14f615_219074cuda3std6ranges3__45__cpo4swapE,@object
	.size		_ZN40_INTERNAL_b22129ca_4_k_cu_1b14f615_219074cuda3std6ranges3__45__cpo4swapE,(.L_10 - _ZN40_INTERNAL_b22129ca_4_k_cu_1b14f615_219074cuda3std6ranges3__45__cpo4swapE)
_ZN40_INTERNAL_b22129ca_4_k_cu_1b14f615_219074cuda3std6ranges3__45__cpo4swapE:
	.zero		1
.L_10:


//--------------------- .nv.constant0._ZN7cutlass13device_kernelINS_4gemm6kernel13GemmUniversalIN4cute5tupleIJiiiiEEENS1_10collective13CollectiveMmaINS1_46MainloopSm100TmaUmmaWarpSpecializedBlockScaledILi16ELi2ELi2ENS5_IJNS4_1CILi2EEENSA_ILi4EEENSA_ILi1EEEEEEEENS5_IJNSA_ILi256EEENSA_ILi64EEENSA_ILi128EEEEEENS5_IJNS_12float_e2m1_tENS_13float_ue4m3_tEEEENS5_IJNS5_IJlSD_lEEENS4_6LayoutINS5_IJNS5_IJNS5_IJNSA_ILi32EEESC_EEEiEEENS5_IJNS5_IJNSA_ILi16EEESC_EEEiEEENS5_IJSD_iEEEEEENS5_IJSU_NS5_IJNS5_IJNSA_ILi0EEESD_EEENSA_ILi512EEEEEENS5_IJSX_iEEEEEEEEEEESM_S14_NS4_8TiledMMAINS4_8MMA_AtomIJNS4_23SM100_MMA_MXF4_2x1SM_SSISK_SK_fSL_Li256ELi64ELi16ELNS4_4UMMA5MajorE0ELS19_0ELNS18_7ScaleInE0ELS1A_0EEEEEENSO_INS5_IJSD_SD_SD_EEENS5_IJSX_SX_SX_EEEEENS5_IJNS4_10UnderscoreES1G_S1G_EEEEENS5_IJNS4_28SM100_TMA_2SM_LOAD_MULTICASTES1J_EEENS5_IJNS4_14ComposedLayoutINS4_7SwizzleILi2ELi4ELi3EEENS4_18smem_ptr_flag_bitsILi4EEENSO_INS5_IJNSA_ILi8EEESI_EEENS5_IJSI_SD_EEEEEEENSO_INS5_IJNS5_IJNS5_IJSQ_SD_EEEST_EEESD_NS5_IJSD_SB_EEEEEENS5_IJNS5_IJNS5_IJST_SZ_EEESY_EEESX_NS5_IJSC_SZ_EEEEEEEEEEEvNS4_8identityENS5_IJNS4_18SM100_TMA_2SM_LOADES1J_EEES24_vS25_EENS_8epilogue10collective18CollectiveEpilogueINS29_23Sm100TmaWarpSpecializedILi3ELi2ELi32ELb1ELb0EEEJNS5_IJSI_SH_SI_EEENS5_IJNSO_ISI_SD_EENSO_ISP_SD_EEEEENS_10bfloat16_tESN_S2I_SN_NS29_6fusion15FusionCallbacksIS2D_NS2J_17LinearCombinationIS2I_fS2I_fLNS_15FloatRoundStyleE2EEES2E_S2H_JEEENS4_5SM1004TMEM4LOAD26SM100_TMEM_LOAD_32dp32b32xENS4_13SM90_TMA_LOADENS1L_IS1N_NS1O_ILi16EEENSO_INS5_IJS1Q_SP_EEENS5_IJSP_SD_EEEEEEENS4_39AutoVectorizingCopyWithAssumedAlignmentILi128EEENS4_14SM90_TMA_STOREES2Y_S30_S30_EEEvvEEEEvNT_6ParamsE --------------------------
	.section	.nv.constant0._ZN7cutlass13device_kernelINS_4gemm6kernel13GemmUniversalIN4cute5tupleIJiiiiEEENS1_10collective13CollectiveMmaINS1_46MainloopSm100TmaUmmaWarpSpecializedBlockScaledILi16ELi2ELi2ENS5_IJNS4_1CILi2EEENSA_ILi4EEENSA_ILi1EEEEEEEENS5_IJNSA_ILi256EEENSA_ILi64EEENSA_ILi128EEEEEENS5_IJNS_12float_e2m1_tENS_13float_ue4m3_tEEEENS5_IJNS5_IJlSD_lEEENS4_6LayoutINS5_IJNS5_IJNS5_IJNSA_ILi32EEESC_EEEiEEENS5_IJNS5_IJNSA_ILi16EEESC_EEEiEEENS5_IJSD_iEEEEEENS5_IJSU_NS5_IJNS5_IJNSA_ILi0EEESD_EEENSA_ILi512EEEEEENS5_IJSX_iEEEEEEEEEEESM_S14_NS4_8TiledMMAINS4_8MMA_AtomIJNS4_23SM100_MMA_MXF4_2x1SM_SSISK_SK_fSL_Li256ELi64ELi16ELNS4_4UMMA5MajorE0ELS19_0ELNS18_7ScaleInE0ELS1A_0EEEEEENSO_INS5_IJSD_SD_SD_EEENS5_IJSX_SX_SX_EEEEENS5_IJNS4_10UnderscoreES1G_S1G_EEEEENS5_IJNS4_28SM100_TMA_2SM_LOAD_MULTICASTES1J_EEENS5_IJNS4_14ComposedLayoutINS4_7SwizzleILi2ELi4ELi3EEENS4_18smem_ptr_flag_bitsILi4EEENSO_INS5_IJNSA_ILi8EEESI_EEENS5_IJSI_SD_EEEEEEENSO_INS5_IJNS5_IJNS5_IJSQ_SD_EEEST_EEESD_NS5_IJSD_SB_EEEEEENS5_IJNS5_IJNS5_IJST_SZ_EEESY_EEESX_NS5_IJSC_SZ_EEEEEEEEEEEvNS4_8identityENS5_IJNS4_18SM100_TMA_2SM_LOADES1J_EEES24_vS25_EENS_8epilogue10collective18CollectiveEpilogueINS29_23Sm100TmaWarpSpecializedILi3ELi2ELi32ELb1ELb0EEEJNS5_IJSI_SH_SI_EEENS5_IJNSO_ISI_SD_EENSO_ISP_SD_EEEEENS_10bfloat16_tESN_S2I_SN_NS29_6fusion15FusionCallbacksIS2D_NS2J_17LinearCombinationIS2I_fS2I_fLNS_15FloatRoundStyleE2EEES2E_S2H_JEEENS4_5SM1004TMEM4LOAD26SM100_TMEM_LOAD_32dp32b32xENS4_13SM90_TMA_LOADENS1L_IS1N_NS1O_ILi16EEENSO_INS5_IJS1Q_SP_EEENS5_IJSP_SD_EEEEEEENS4_39AutoVectorizingCopyWithAssumedAlignmentILi128EEENS4_14SM90_TMA_STOREES2Y_S30_S30_EEEvvEEEEvNT_6ParamsE,"a",@progbits
	.sectionflags	@""
	.align	4
.nv.constant0._ZN7cutlass13device_kernelINS_4gemm6kernel13GemmUniversalIN4cute5tupleIJiiiiEEENS1_10collective13CollectiveMmaINS1_46MainloopSm100TmaUmmaWarpSpecializedBlockScaledILi16ELi2ELi2ENS5_IJNS4_1CILi2EEENSA_ILi4EEENSA_ILi1EEEEEEEENS5_IJNSA_ILi256EEENSA_ILi64EEENSA_ILi128EEEEEENS5_IJNS_12float_e2m1_tENS_13float_ue4m3_tEEEENS5_IJNS5_IJlSD_lEEENS4_6LayoutINS5_IJNS5_IJNS5_IJNSA_ILi32EEESC_EEEiEEENS5_IJNS5_IJNSA_ILi16EEESC_EEEiEEENS5_IJSD_iEEEEEENS5_IJSU_NS5_IJNS5_IJNSA_ILi0EEESD_EEENSA_ILi512EEEEEENS5_IJSX_iEEEEEEEEEEESM_S14_NS4_8TiledMMAINS4_8MMA_AtomIJNS4_23SM100_MMA_MXF4_2x1SM_SSISK_SK_fSL_Li256ELi64ELi16ELNS4_4UMMA5MajorE0ELS19_0ELNS18_7ScaleInE0ELS1A_0EEEEEENSO_INS5_IJSD_SD_SD_EEENS5_IJSX_SX_SX_EEEEENS5_IJNS4_10UnderscoreES1G_S1G_EEEEENS5_IJNS4_28SM100_TMA_2SM_LOAD_MULTICASTES1J_EEENS5_IJNS4_14ComposedLayoutINS4_7SwizzleILi2ELi4ELi3EEENS4_18smem_ptr_flag_bitsILi4EEENSO_INS5_IJNSA_ILi8EEESI_EEENS5_IJSI_SD_EEEEEEENSO_INS5_IJNS5_IJNS5_IJSQ_SD_EEEST_EEESD_NS5_IJSD_SB_EEEEEENS5_IJNS5_IJNS5_IJST_SZ_EEESY_EEESX_NS5_IJSC_SZ_EEEEEEEEEEEvNS4_8identityENS5_IJNS4_18SM100_TMA_2SM_LOADES1J_EEES24_vS25_EENS_8epilogue10collective18CollectiveEpilogueINS29_23Sm100TmaWarpSpecializedILi3ELi2ELi32ELb1ELb0EEEJNS5_IJSI_SH_SI_EEENS5_IJNSO_ISI_SD_EENSO_ISP_SD_EEEEENS_10bfloat16_tESN_S2I_SN_NS29_6fusion15FusionCallbacksIS2D_NS2J_17LinearCombinationIS2I_fS2I_fLNS_15FloatRoundStyleE2EEES2E_S2H_JEEENS4_5SM1004TMEM4LOAD26SM100_TMEM_LOAD_32dp32b32xENS4_13SM90_TMA_LOADENS1L_IS1N_NS1O_ILi16EEENSO_INS5_IJS1Q_SP_EEENS5_IJSP_SD_EEEEEEENS4_39AutoVectorizingCopyWithAssumedAlignmentILi128EEENS4_14SM90_TMA_STOREES2Y_S30_S30_EEEvvEEEEvNT_6ParamsE:
	.zero		3968


//--------------------- SYMBOLS --------------------------

	.type		.nv.reservedSmem.offset0,@object
	.size		.nv.reservedSmem.offset0,0x4
	.type		.nv.reservedSmem.cap,@object
	.size		.nv.reservedSmem.cap,0x4
	.type		__assertfail,@function
